def matmul_kernel(
    a_ptr,
    b_ptr,
    c_ptr,
    M,
    N,
    K,
    stride_am,
    stride_ak,
    stride_bk,
    stride_bn,
    stride_cm,
    stride_cn,
    BLOCK_M: tl.constexpr,
    BLOCK_N: tl.constexpr,
    BLOCK_K: tl.constexpr,
    GROUP_M: tl.constexpr,
):
    pid = tl.program_id(axis=0)
    num_pid_m = tl.cdiv(M, BLOCK_M)
    num_pid_n = tl.cdiv(N, BLOCK_N)
    num_pid_in_group = GROUP_M * num_pid_n
    group_id = pid // num_pid_in_group
    first_pid_m = group_id * GROUP_M
    group_size_m = min(num_pid_m - first_pid_m, GROUP_M)
    pid_m = first_pid_m + ((pid % num_pid_in_group) % group_size_m)
    pid_n = (pid % num_pid_in_group) // group_size_m

    offs_am = (pid_m * BLOCK_M + tl.arange(0, BLOCK_M)) % M
    offs_bn = (pid_n * BLOCK_N + tl.arange(0, BLOCK_N)) % N
    offs_k = tl.arange(0, BLOCK_K)
    a_ptrs = a_ptr + offs_am[:, None] * stride_am + offs_k[None, :] * stride_ak
    b_ptrs = b_ptr + offs_k[:, None] * stride_bk + offs_bn[None, :] * stride_bn

    acc = tl.zeros((BLOCK_M, BLOCK_N), dtype=tl.float32)
    for kk in range(0, tl.cdiv(K, BLOCK_K)):
        a = tl.load(a_ptrs, mask=offs_k[None, :] < K - kk * BLOCK_K, other=0.0)
        b = tl.load(b_ptrs, mask=offs_k[:, None] < K - kk * BLOCK_K, other=0.0)
        acc = tl.dot(a, b, acc)
        a_ptrs += BLOCK_K * stride_ak
        b_ptrs += BLOCK_K * stride_bk

    c = acc.to(c_ptr.dtype.element_ty)
    offs_cm = pid_m * BLOCK_M + tl.arange(0, BLOCK_M)
    offs_cn = pid_n * BLOCK_N + tl.arange(0, BLOCK_N)
    c_ptrs = c_ptr + offs_cm[:, None] * stride_cm + offs_cn[None, :] * stride_cn
    mask = (offs_cm[:, None] < M) & (offs_cn[None, :] < N)
    tl.store(c_ptrs, c, mask=mask)

# config = {"BLOCK_K": 32, "BLOCK_M": 64, "BLOCK_N": 64, "GROUP_M": 1, "arch": "sm_90", "dtype": "fp16", "num_ctas": 1, "num_stages": 3, "num_warps": 4}
# arch = sm_90


// ===== COMPILED SASS (sm_90a) =====

	.target	sm_90a

	.elftype	@"ET_EXEC"


//--------------------- .note.nv.tkinfo           --------------------------
	.section	.note.nv.tkinfo,"",@"SHT_NOTE"
	.sectionflags	@"SHF_NOTE_NV_TKINFO"
	.tkinfo
        /*0018*/ 	.word	0x00000002
        /*0030*/ 	.string	""
        /*0030*/ 	.string	"ptxas"
        /*0030*/ 	.string	"Cuda compilation tools, release 13.0, V13.0.88"
        /*0030*/ 	.string	"Build cuda_13.0.r13.0/compiler.36424714_0"
        /*0030*/ 	.string	"-v  -suppress-debug-info  -lineinfo  -arch sm_90a "



//--------------------- .note.nv.cuinfo           --------------------------
	.section	.note.nv.cuinfo,"",@"SHT_NOTE"
	.sectionflags	@"SHF_NOTE_NV_CUINFO"
        /*0018*/ 	.short	0x0002
        /*001a*/ 	.short	0x005a
        /*001c*/ 	.short	0x0082
	.zero		2


//--------------------- .nv.info                  --------------------------
	.section	.nv.info,"",@"SHT_CUDA_INFO"
	.align	4


	//----- nvinfo : EIATTR_REGCOUNT
	.align		4
        /*0000*/ 	.byte	0x04, 0x2f
        /*0002*/ 	.short	(.L_1 - .L_0)
	.align		4
.L_0:
        /*0004*/ 	.word	index@(matmul_kernel)
        /*0008*/ 	.word	0x00000080


	//----- nvinfo : EIATTR_FRAME_SIZE
	.align		4
.L_1:
        /*000c*/ 	.byte	0x04, 0x11
        /*000e*/ 	.short	(.L_3 - .L_2)
	.align		4
.L_2:
        /*0010*/ 	.word	index@(matmul_kernel)
        /*0014*/ 	.word	0x00000000


	//----- nvinfo : EIATTR_MIN_STACK_SIZE
	.align		4
.L_3:
        /*0018*/ 	.byte	0x04, 0x12
        /*001a*/ 	.short	(.L_5 - .L_4)
	.align		4
.L_4:
        /*001c*/ 	.word	index@(matmul_kernel)
        /*0020*/ 	.word	0x00000000
.L_5:


//--------------------- .nv.compat                --------------------------
	.section	.nv.compat,"",@"SHT_CUDA_COMPAT_INFO"
	.align	4
        /*0000*/ 	.byte	0x02, 0x09, 0x01, 0x00, 0x02, 0x02, 0x04, 0x00, 0x02, 0x05, 0x05, 0x00, 0x03, 0x07, 0x01, 0x01
        /*0010*/ 	.byte	0x02, 0x03, 0x00, 0x00, 0x02, 0x06, 0x01, 0x00, 0x04, 0x0b, 0x08, 0x00, 0x00, 0x00, 0x00, 0x00
        /*0020*/ 	.byte	0x00, 0x00, 0x00, 0x00


//--------------------- .nv.info.matmul_kernel    --------------------------
	.section	.nv.info.matmul_kernel,"",@"SHT_CUDA_INFO"
	.sectionflags	@""
	.align	4


	//----- nvinfo : EIATTR_CUDA_API_VERSION
	.align		4
        /*0000*/ 	.byte	0x04, 0x37
        /*0002*/ 	.short	(.L_7 - .L_6)
.L_6:
        /*0004*/ 	.word	0x00000082


	//----- nvinfo : EIATTR_KPARAM_INFO
	.align		4
.L_7:
        /*0008*/ 	.byte	0x04, 0x17
        /*000a*/ 	.short	(.L_9 - .L_8)
.L_8:
        /*000c*/ 	.word	0x00000000
        /*0010*/ 	.short	0x000d
        /*0012*/ 	.short	0x0048
        /*0014*/ 	.byte	0x00, 0xf4, 0x21, 0x00


	//----- nvinfo : EIATTR_KPARAM_INFO
	.align		4
.L_9:
        /*0018*/ 	.byte	0x04, 0x17
        /*001a*/ 	.short	(.L_11 - .L_10)
.L_10:
        /*001c*/ 	.word	0x00000000
        /*0020*/ 	.short	0x000c
        /*0022*/ 	.short	0x0040
        /*0024*/ 	.byte	0x00, 0xf4, 0x21, 0x00


	//----- nvinfo : EIATTR_KPARAM_INFO
	.align		4
.L_11:
        /*0028*/ 	.byte	0x04, 0x17
        /*002a*/ 	.short	(.L_13 - .L_12)
.L_12:
        /*002c*/ 	.word	0x00000000
        /*0030*/ 	.short	0x000b
        /*0032*/ 	.short	0x0038
        /*0034*/ 	.byte	0x00, 0xf0, 0x11, 0x00


	//----- nvinfo : EIATTR_KPARAM_INFO
	.align		4
.L_13:
        /*0038*/ 	.byte	0x04, 0x17
        /*003a*/ 	.short	(.L_15 - .L_14)
.L_14:
        /*003c*/ 	.word	0x00000000
        /*0040*/ 	.short	0x000a
        /*0042*/ 	.short	0x0034
        /*0044*/ 	.byte	0x00, 0xf0, 0x11, 0x00


	//----- nvinfo : EIATTR_KPARAM_INFO
	.align		4
.L_15:
        /*0048*/ 	.byte	0x04, 0x17
        /*004a*/ 	.short	(.L_17 - .L_16)
.L_16:
        /*004c*/ 	.word	0x00000000
        /*0050*/ 	.short	0x0009
        /*0052*/ 	.short	0x0030
        /*0054*/ 	.byte	0x00, 0xf0, 0x11, 0x00


	//----- nvinfo : EIATTR_KPARAM_INFO
	.align		4
.L_17:
        /*0058*/ 	.byte	0x04, 0x17
        /*005a*/ 	.short	(.L_19 - .L_18)
.L_18:
        /*005c*/ 	.word	0x00000000
        /*0060*/ 	.short	0x0008
        /*0062*/ 	.short	0x002c
        /*0064*/ 	.byte	0x00, 0xf0, 0x11, 0x00


	//----- nvinfo : EIATTR_KPARAM_INFO
	.align		4
.L_19:
        /*0068*/ 	.byte	0x04, 0x17
        /*006a*/ 	.short	(.L_21 - .L_20)
.L_20:
        /*006c*/ 	.word	0x00000000
        /*0070*/ 	.short	0x0007
        /*0072*/ 	.short	0x0028
        /*0074*/ 	.byte	0x00, 0xf0, 0x11, 0x00


	//----- nvinfo : EIATTR_KPARAM_INFO
	.align		4
.L_21:
        /*0078*/ 	.byte	0x04, 0x17
        /*007a*/ 	.short	(.L_23 - .L_22)
.L_22:
        /*007c*/ 	.word	0x00000000
        /*0080*/ 	.short	0x0006
        /*0082*/ 	.short	0x0024
        /*0084*/ 	.byte	0x00, 0xf0, 0x11, 0x00


	//----- nvinfo : EIATTR_KPARAM_INFO
	.align		4
.L_23:
        /*0088*/ 	.byte	0x04, 0x17
        /*008a*/ 	.short	(.L_25 - .L_24)
.L_24:
        /*008c*/ 	.word	0x00000000
        /*0090*/ 	.short	0x0005
        /*0092*/ 	.short	0x0020
        /*0094*/ 	.byte	0x00, 0xf0, 0x11, 0x00


	//----- nvinfo : EIATTR_KPARAM_INFO
	.align		4
.L_25:
        /*0098*/ 	.byte	0x04, 0x17
        /*009a*/ 	.short	(.L_27 - .L_26)
.L_26:
        /*009c*/ 	.word	0x00000000
        /*00a0*/ 	.short	0x0004
        /*00a2*/ 	.short	0x001c
        /*00a4*/ 	.byte	0x00, 0xf0, 0x11, 0x00


	//----- nvinfo : EIATTR_KPARAM_INFO
	.align		4
.L_27:
        /*00a8*/ 	.byte	0x04, 0x17
        /*00aa*/ 	.short	(.L_29 - .L_28)
.L_28:
        /*00ac*/ 	.word	0x00000000
        /*00b0*/ 	.short	0x0003
        /*00b2*/ 	.short	0x0018
        /*00b4*/ 	.byte	0x00, 0xf0, 0x11, 0x00


	//----- nvinfo : EIATTR_KPARAM_INFO
	.align		4
.L_29:
        /*00b8*/ 	.byte	0x04, 0x17
        /*00ba*/ 	.short	(.L_31 - .L_30)
.L_30:
        /*00bc*/ 	.word	0x00000000
        /*00c0*/ 	.short	0x0002
        /*00c2*/ 	.short	0x0010
        /*00c4*/ 	.byte	0x00, 0xf4, 0x21, 0x00


	//----- nvinfo : EIATTR_KPARAM_INFO
	.align		4
.L_31:
        /*00c8*/ 	.byte	0x04, 0x17
        /*00ca*/ 	.short	(.L_33 - .L_32)
.L_32:
        /*00cc*/ 	.word	0x00000000
        /*00d0*/ 	.short	0x0001
        /*00d2*/ 	.short	0x0008
        /*00d4*/ 	.byte	0x00, 0xf4, 0x21, 0x00


	//----- nvinfo : EIATTR_KPARAM_INFO
	.align		4
.L_33:
        /*00d8*/ 	.byte	0x04, 0x17
        /*00da*/ 	.short	(.L_35 - .L_34)
.L_34:
        /*00dc*/ 	.word	0x00000000
        /*00e0*/ 	.short	0x0000
        /*00e2*/ 	.short	0x0000
        /*00e4*/ 	.byte	0x00, 0xf4, 0x21, 0x00


	//----- nvinfo : EIATTR_SPARSE_MMA_MASK
	.align		4
.L_35:
        /*00e8*/ 	.byte	0x03, 0x50
        /*00ea*/ 	.short	0x0000


	//----- nvinfo : EIATTR_MAXREG_COUNT
	.align		4
        /*00ec*/ 	.byte	0x03, 0x1b
        /*00ee*/ 	.short	0x00ff


	//----- nvinfo : EIATTR_NUM_BARRIERS
	.align		4
        /*00f0*/ 	.byte	0x02, 0x4c
        /*00f2*/ 	.byte	0x01
	.zero		1


	//----- nvinfo : EIATTR_MERCURY_ISA_VERSION
	.align		4
        /*00f4*/ 	.byte	0x03, 0x5f
        /*00f6*/ 	.short	0x0101


	//----- nvinfo : EIATTR_EXIT_INSTR_OFFSETS
	.align		4
        /*00f8*/ 	.byte	0x04, 0x1c
        /*00fa*/ 	.short	(.L_37 - .L_36)


	//   ....[0]....
.L_36:
        /*00fc*/ 	.word	0x00003a60


	//   ....[1]....
        /*0100*/ 	.word	0x00003a90


	//----- nvinfo : EIATTR_REQNTID
	.align		4
.L_37:
        /*0104*/ 	.byte	0x04, 0x10
        /*0106*/ 	.short	(.L_39 - .L_38)
.L_38:
        /*0108*/ 	.word	0x00000080
        /*010c*/ 	.word	0x00000001
        /*0110*/ 	.word	0x00000001


	//----- nvinfo : EIATTR_CBANK_PARAM_SIZE
	.align		4
.L_39:
        /*0114*/ 	.byte	0x03, 0x19
        /*0116*/ 	.short	0x0050


	//----- nvinfo : EIATTR_PARAM_CBANK
	.align		4
        /*0118*/ 	.byte	0x04, 0x0a
        /*011a*/ 	.short	(.L_41 - .L_40)
	.align		4
.L_40:
        /*011c*/ 	.word	index@(.nv.constant0.matmul_kernel)
        /*0120*/ 	.short	0x0210
        /*0122*/ 	.short	0x0050


	//----- nvinfo : EIATTR_SW_WAR
	.align		4
.L_41:
        /*0124*/ 	.byte	0x04, 0x36
        /*0126*/ 	.short	(.L_43 - .L_42)
.L_42:
        /*0128*/ 	.word	0x00000008
.L_43:


//--------------------- .nv.callgraph             --------------------------
	.section	.nv.callgraph,"",@"SHT_CUDA_CALLGRAPH"
	.align	4
	.sectionentsize	8
	.align		4
        /*0000*/ 	.word	0x00000000
	.align		4
        /*0004*/ 	.word	0xffffffff
	.align		4
        /*0008*/ 	.word	0x00000000
	.align		4
        /*000c*/ 	.word	0xfffffffe
	.align		4
        /*0010*/ 	.word	0x00000000
	.align		4
        /*0014*/ 	.word	0xfffffffd
	.align		4
        /*0018*/ 	.word	0x00000000
	.align		4
        /*001c*/ 	.word	0xfffffffc


//--------------------- .text.matmul_kernel       --------------------------
	.section	.text.matmul_kernel,"ax",@progbits
	.align	128
        .global         matmul_kernel
        .type           matmul_kernel,@function
        .size           matmul_kernel,(.L_x_3 - matmul_kernel)
        .other          matmul_kernel,@"STO_CUDA_ENTRY STV_DEFAULT"
matmul_kernel:
.text.matmul_kernel:
[----:B------:R-:W-:Y:S08]  /*0000*/  LDC R1, c[0x0][0x28] ;  /* 0x00000a00ff017b82 */ /* 0x000ff00000000800 */
[----:B------:R-:W0:Y:S01]  /*0010*/  LDC.64 R10, c[0x0][0x228] ;  /* 0x00008a00ff0a7b82 */ /* 0x000e220000000a00 */
[----:B------:R-:W1:Y:S01]  /*0020*/  S2R R5, SR_CTAID.X ;  /* 0x0000000000057919 */ /* 0x000e620000002500 */
[----:B------:R-:W-:Y:S01]  /*0030*/  UMOV UR4, 0x400 ;  /* 0x0000040000047882 */ /* 0x000fe20000000000 */
[----:B------:R-:W-:Y:S01]  /*0040*/  ULDC.64 UR14, c[0x0][0x208] ;  /* 0x00008200000e7ab9 */ /* 0x000fe20000000a00 */
[----:B------:R-:W-:Y:S01]  /*0050*/  CS2R R28, SRZ ;  /* 0x00000000001c7805 */ /* 0x000fe2000001ff00 */
[----:B------:R-:W2:Y:S01]  /*0060*/  S2R R18, SR_TID.X ;  /* 0x0000000000127919 */ /* 0x000ea20000002100 */
[----:B------:R-:W-:-:S02]  /*0070*/  CS2R R30, SRZ ;  /* 0x00000000001e7805 */ /* 0x000fc4000001ff00 */
[----:B------:R-:W-:Y:S01]  /*0080*/  CS2R R32, SRZ ;  /* 0x0000000000207805 */ /* 0x000fe2000001ff00 */
[----:B------:R-:W3:Y:S01]  /*0090*/  LDC R92, c[0x0][0x230] ;  /* 0x00008c00ff5c7b82 */ /* 0x000ee20000000800 */
[----:B------:R-:W-:Y:S02]  /*00a0*/  CS2R R34, SRZ ;  /* 0x0000000000227805 */ /* 0x000fe4000001ff00 */
[----:B------:R-:W-:Y:S02]  /*00b0*/  CS2R R40, SRZ ;  /* 0x0000000000287805 */ /* 0x000fe4000001ff00 */
[----:B------:R-:W-:Y:S02]  /*00c0*/  CS2R R42, SRZ ;  /* 0x00000000002a7805 */ /* 0x000fe4000001ff00 */
[----:B------:R-:W-:Y:S02]  /*00d0*/  CS2R R48, SRZ ;  /* 0x0000000000307805 */ /* 0x000fe4000001ff00 */
[----:B------:R-:W-:Y:S01]  /*00e0*/  CS2R R50, SRZ ;  /* 0x0000000000327805 */ /* 0x000fe2000001ff00 */
[----:B------:R-:W4:Y:S01]  /*00f0*/  S2UR UR12, SR_CgaCtaId ;  /* 0x00000000000c79c3 */ /* 0x000f220000008800 */
[----:B0-----:R-:W-:-:S05]  /*0100*/  VIADD R0, R11, 0x3f ;  /* 0x0000003f0b007836 */ /* 0x001fca0000000000 */
[----:B------:R-:W-:Y:S01]  /*0110*/  SHF.R.S32.HI R3, RZ, 0x1f, R0 ;  /* 0x0000001fff037819 */ /* 0x000fe20000011400 */
[----:B---3--:R-:W-:-:S03]  /*0120*/  VIADD R92, R92, 0x1f ;  /* 0x0000001f5c5c7836 */ /* 0x008fc60000000000 */
[----:B------:R-:W-:Y:S02]  /*0130*/  LEA.HI R3, R3, R0, RZ, 0x6 ;  /* 0x0000000003037211 */ /* 0x000fe400078f30ff */
[----:B-1----:R-:W-:Y:S02]  /*0140*/  IABS R8, R5 ;  /* 0x0000000500087213 */ /* 0x002fe40000000000 */
[----:B------:R-:W-:Y:S02]  /*0150*/  SHF.R.S32.HI R4, RZ, 0x6, R3 ;  /* 0x00000006ff047819 */ /* 0x000fe40000011403 */
[----:B--2---:R-:W-:Y:S01]  /*0160*/  SHF.R.U32.HI R16, RZ, 0x6, R18 ;  /* 0x00000006ff107819 */ /* 0x004fe20000011612 */
[----:B----4-:R-:W-:Y:S01]  /*0170*/  ULEA UR12, UR12, UR4, 0x18 ;  /* 0x000000040c0c7291 */ /* 0x010fe2000f8ec03f */
[-C--:B------:R-:W-:Y:S02]  /*0180*/  IABS R7, R4.reuse ;  /* 0x0000000400077213 */ /* 0x080fe40000000000 */
[----:B------:R-:W-:-:S02]  /*0190*/  IABS R12, R4 ;  /* 0x00000004000c7213 */ /* 0x000fc40000000000 */
[----:B------:R-:W0:Y:S01]  /*01a0*/  I2F.RP R0, R7 ;  /* 0x0000000700007306 */ /* 0x000e220000209400 */
[----:B------:R-:W-:-:S07]  /*01b0*/  SGXT.U32 R16, R16, 0x1 ;  /* 0x000000011010781a */ /* 0x000fce0000000000 */
[----:B0-----:R-:W0:Y:S02]  /*01c0*/  MUFU.RCP R0, R0 ;  /* 0x0000000000007308 */ /* 0x001e240000001000 */
[----:B0-----:R-:W-:Y:S02]  /*01d0*/  VIADD R2, R0, 0xffffffe ;  /* 0x0ffffffe00027836 */ /* 0x001fe40000000000 */
[----:B------:R-:W-:-:S04]  /*01e0*/  IMAD.MOV R0, RZ, RZ, -R12 ;  /* 0x000000ffff007224 */ /* 0x000fc800078e0a0c */
[----:B------:R0:W1:Y:S02]  /*01f0*/  F2I.FTZ.U32.TRUNC.NTZ R3, R2 ;  /* 0x0000000200037305 */ /* 0x000064000021f000 */
[----:B0-----:R-:W-:Y:S02]  /*0200*/  IMAD.MOV.U32 R2, RZ, RZ, RZ ;  /* 0x000000ffff027224 */ /* 0x001fe400078e00ff */
[----:B-1----:R-:W-:-:S04]  /*0210*/  IMAD.MOV R6, RZ, RZ, -R3 ;  /* 0x000000ffff067224 */ /* 0x002fc800078e0a03 */
[----:B------:R-:W-:Y:S02]  /*0220*/  IMAD R9, R6, R7, RZ ;  /* 0x0000000706097224 */ /* 0x000fe400078e02ff */
[----:B------:R-:W-:Y:S02]  /*0230*/  IMAD.MOV.U32 R6, RZ, RZ, R8 ;  /* 0x000000ffff067224 */ /* 0x000fe400078e0008 */
[----:B------:R-:W-:-:S06]  /*0240*/  IMAD.HI.U32 R3, R3, R9, R2 ;  /* 0x0000000903037227 */ /* 0x000fcc00078e0002 */
[----:B------:R-:W-:-:S04]  /*0250*/  IMAD.HI.U32 R3, R3, R6, RZ ;  /* 0x0000000603037227 */ /* 0x000fc800078e00ff */
[----:B------:R-:W-:-:S05]  /*0260*/  IMAD R0, R3, R0, R6 ;  /* 0x0000000003007224 */ /* 0x000fca00078e0206 */
[----:B------:R-:W-:-:S13]  /*0270*/  ISETP.GT.U32.AND P1, PT, R7, R0, PT ;  /* 0x000000000700720c */ /* 0x000fda0003f24070 */
[----:B------:R-:W-:Y:S02]  /*0280*/  @!P1 IMAD.IADD R0, R0, 0x1, -R7 ;  /* 0x0000000100009824 */ /* 0x000fe400078e0a07 */
[----:B------:R-:W-:Y:S01]  /*0290*/  @!P1 VIADD R3, R3, 0x1 ;  /* 0x0000000103039836 */ /* 0x000fe20000000000 */
[----:B------:R-:W-:Y:S02]  /*02a0*/  ISETP.NE.AND P1, PT, R4, RZ, PT ;  /* 0x000000ff0400720c */ /* 0x000fe40003f25270 */
[----:B------:R-:W-:Y:S02]  /*02b0*/  ISETP.GE.U32.AND P0, PT, R0, R7, PT ;  /* 0x000000070000720c */ /* 0x000fe40003f06070 */
[----:B------:R-:W-:-:S04]  /*02c0*/  LOP3.LUT R0, R5, R4, RZ, 0x3c, !PT ;  /* 0x0000000405007212 */ /* 0x000fc800078e3cff */
[----:B------:R-:W-:Y:S01]  /*02d0*/  ISETP.GE.AND P2, PT, R0, RZ, PT ;  /* 0x000000ff0000720c */ /* 0x000fe20003f46270 */
[----:B------:R-:W-:-:S06]  /*02e0*/  VIADD R0, R10, 0x3f ;  /* 0x0000003f0a007836 */ /* 0x000fcc0000000000 */
[----:B------:R-:W-:-:S04]  /*02f0*/  @P0 VIADD R3, R3, 0x1 ;  /* 0x0000000103030836 */ /* 0x000fc80000000000 */
[----:B------:R-:W-:Y:S01]  /*0300*/  IMAD.MOV.U32 R8, RZ, RZ, R3 ;  /* 0x000000ffff087224 */ /* 0x000fe200078e0003 */
[----:B------:R-:W-:-:S03]  /*0310*/  SHF.R.S32.HI R3, RZ, 0x1f, R0 ;  /* 0x0000001fff037819 */ /* 0x000fc60000011400 */
[----:B------:R-:W-:Y:S01]  /*0320*/  @!P2 IMAD.MOV R8, RZ, RZ, -R8 ;  /* 0x000000ffff08a224 */ /* 0x000fe200078e0a08 */
[----:B------:R-:W-:Y:S02]  /*0330*/  LEA.HI R3, R3, R0, RZ, 0x6 ;  /* 0x0000000003037211 */ /* 0x000fe400078f30ff */
[----:B------:R-:W-:-:S04]  /*0340*/  @!P1 LOP3.LUT R8, RZ, R4, RZ, 0x33, !PT ;  /* 0x00000004ff089212 */ /* 0x000fc800078e33ff */
[----:B------:R-:W-:Y:S01]  /*0350*/  LEA.HI.SX32 R3, R3, -R8, 0x1a ;  /* 0x8000000803037211 */ /* 0x000fe200078fd2ff */
[----:B------:R-:W-:-:S03]  /*0360*/  IMAD.MOV R6, RZ, RZ, -R8 ;  /* 0x000000ffff067224 */ /* 0x000fc600078e0a08 */
[----:B------:R-:W-:Y:S01]  /*0370*/  VIMNMX R9, R3, 0x1, PT ;  /* 0x0000000103097848 */ /* 0x000fe20003fe0100 */
[----:B------:R-:W-:-:S03]  /*0380*/  IMAD R6, R4, R6, R5 ;  /* 0x0000000604067224 */ /* 0x000fc600078e0205 */
[-C--:B------:R-:W-:Y:S02]  /*0390*/  IABS R7, R9.reuse ;  /* 0x0000000900077213 */ /* 0x080fe40000000000 */
[----:B------:R-:W-:Y:S02]  /*03a0*/  IABS R13, R9 ;  /* 0x00000009000d7213 */ /* 0x000fe40000000000 */
[----:B------:R-:W0:Y:S08]  /*03b0*/  I2F.RP R0, R7 ;  /* 0x0000000700007306 */ /* 0x000e300000209400 */
[----:B0-----:R-:W0:Y:S02]  /*03c0*/  MUFU.RCP R0, R0 ;  /* 0x0000000000007308 */ /* 0x001e240000001000 */
[----:B0-----:R-:W-:-:S02]  /*03d0*/  VIADD R2, R0, 0xffffffe ;  /* 0x0ffffffe00027836 */ /* 0x001fc40000000000 */
[----:B------:R-:W-:-:S04]  /*03e0*/  IMAD.MOV R0, RZ, RZ, -R13 ;  /* 0x000000ffff007224 */ /* 0x000fc800078e0a0d */
[----:B------:R0:W1:Y:S02]  /*03f0*/  F2I.FTZ.U32.TRUNC.NTZ R3, R2 ;  /* 0x0000000200037305 */ /* 0x000064000021f000 */
[----:B0-----:R-:W-:Y:S02]  /*0400*/  IMAD.MOV.U32 R2, RZ, RZ, RZ ;  /* 0x000000ffff027224 */ /* 0x001fe400078e00ff */
[----:B-1----:R-:W-:-:S04]  /*0410*/  IMAD.MOV R12, RZ, RZ, -R3 ;  /* 0x000000ffff0c7224 */ /* 0x002fc800078e0a03 */
[----:B------:R-:W-:Y:S01]  /*0420*/  IMAD.MOV.U32 R4, RZ, RZ, R12 ;  /* 0x000000ffff047224 */ /* 0x000fe200078e000c */
[----:B------:R-:W-:-:S03]  /*0430*/  IABS R12, R6 ;  /* 0x00000006000c7213 */ /* 0x000fc60000000000 */
        /* <DEDUP_REMOVED lines=11> */
[----:B------:R-:W-:-:S07]  /*04f0*/  ISETP.GE.AND P2, PT, R0, RZ, PT ;  /* 0x000000ff0000720c */ /* 0x000fce0003f46270 */
[----:B------:R-:W-:Y:S01]  /*0500*/  @P0 VIADD R3, R3, 0x1 ;  /* 0x0000000103030836 */ /* 0x000fe20000000000 */
[----:B------:R-:W-:-:S05]  /*0510*/  ISETP.GE.AND P0, PT, R92, 0x20, PT ;  /* 0x000000205c00780c */ /* 0x000fca0003f06270 */
[----:B------:R-:W-:Y:S01]  /*0520*/  @!P2 IMAD.MOV R3, RZ, RZ, -R3 ;  /* 0x000000ffff03a224 */ /* 0x000fe200078e0a03 */
[----:B------:R-:W-:-:S05]  /*0530*/  @!P1 LOP3.LUT R3, RZ, R9, RZ, 0x33, !PT ;  /* 0x00000009ff039212 */ /* 0x000fca00078e33ff */
[----:B------:R-:W-:Y:S02]  /*0540*/  IMAD.MOV R0, RZ, RZ, -R3 ;  /* 0x000000ffff007224 */ /* 0x000fe400078e0a03 */
[----:B------:R-:W-:Y:S02]  /*0550*/  IMAD.SHL.U32 R15, R3, 0x40, RZ ;  /* 0x00000040030f7824 */ /* 0x000fe400078e00ff */
[----:B------:R-:W-:-:S04]  /*0560*/  IMAD R0, R9, R0, R6 ;  /* 0x0000000009007224 */ /* 0x000fc800078e0206 */
[----:B------:R-:W-:Y:S01]  /*0570*/  IMAD.IADD R5, R8, 0x1, R0 ;  /* 0x0000000108057824 */ /* 0x000fe200078e0200 */
[----:B------:R-:W-:-:S05]  /*0580*/  LOP3.LUT R0, R18, 0x3f, RZ, 0xc0, !PT ;  /* 0x0000003f12007812 */ /* 0x000fca00078ec0ff */
[----:B------:R-:W-:Y:S01]  /*0590*/  IMAD R14, R5, 0x40, R0 ;  /* 0x00000040050e7824 */ /* 0x000fe200078e0200 */
[----:B------:R-:W-:Y:S06]  /*05a0*/  @!P0 BRA `(.L_x_0) ;  /* 0x0000002400708947 */ /* 0x000fec0003800000 */
[----:B------:R-:W-:Y:S01]  /*05b0*/  IABS R27, R10 ;  /* 0x0000000a001b7213 */ /* 0x000fe20000000000 */
[----:B------:R-:W-:Y:S01]  /*05c0*/  ULDC UR4, c[0x0][0x234] ;  /* 0x00008d0000047ab9 */ /* 0x000fe20000000800 */
[----:B------:R-:W-:Y:S01]  /*05d0*/  IABS R2, R11 ;  /* 0x0000000b00027213 */ /* 0x000fe20000000000 */
[----:B------:R-:W-:Y:S01]  /*05e0*/  ULDC.64 UR6, c[0x0][0x210] ;  /* 0x0000840000067ab9 */ /* 0x000fe20000000a00 */
[----:B------:R-:W0:Y:S01]  /*05f0*/  I2F.RP R8, R27 ;  /* 0x0000001b00087306 */ /* 0x000e220000209400 */
[----:B------:R-:W-:Y:S01]  /*0600*/  SHF.R.U32.HI R6, RZ, 0x5, R18 ;  /* 0x00000005ff067819 */ /* 0x000fe20000011612 */
[----:B------:R-:W1:Y:S01]  /*0610*/  LDC R93, c[0x0][0x238] ;  /* 0x00008e00ff5d7b82 */ /* 0x000e620000000800 */
[----:B------:R-:W-:Y:S01]  /*0620*/  IABS R20, R14 ;  /* 0x0000000e00147213 */ /* 0x000fe20000000000 */
[----:B------:R-:W-:Y:S01]  /*0630*/  ULDC UR5, c[0x0][0x240] ;  /* 0x0000900000057ab9 */ /* 0x000fe20000000800 */
[----:B------:R-:W-:Y:S01]  /*0640*/  SGXT.U32 R6, R6, 0x2 ;  /* 0x000000020606781a */ /* 0x000fe20000000000 */
[----:B------:R-:W-:Y:S01]  /*0650*/  IMAD.SHL.U32 R0, R0, 0x2, RZ ;  /* 0x0000000200007824 */ /* 0x000fe200078e00ff */
[----:B------:R-:W-:Y:S01]  /*0660*/  LEA.HI R24, R18, R15, RZ, 0x1b ;  /* 0x0000000f12187211 */ /* 0x000fe200078fd8ff */
[----:B------:R-:W2:Y:S01]  /*0670*/  I2F.RP R3, R2 ;  /* 0x0000000200037306 */ /* 0x000ea20000209400 */
[----:B------:R-:W-:Y:S01]  /*0680*/  ISETP.GE.AND P6, PT, R14, RZ, PT ;  /* 0x000000ff0e00720c */ /* 0x000fe20003fc6270 */
[----:B------:R-:W3:Y:S01]  /*0690*/  LDC R70, c[0x0][0x23c] ;  /* 0x00008f00ff467b82 */ /* 0x000ee20000000800 */
[----:B------:R-:W-:-:S02]  /*06a0*/  ISETP.NE.AND P3, PT, R10, RZ, PT ;  /* 0x000000ff0a00720c */ /* 0x000fc40003f65270 */
[----:B------:R-:W-:Y:S02]  /*06b0*/  CS2R R44, SRZ ;  /* 0x00000000002c7805 */ /* 0x000fe4000001ff00 */
[C---:B------:R-:W-:Y:S02]  /*06c0*/  LOP3.LUT R56, R16.reuse, 0x16, RZ, 0xfc, !PT ;  /* 0x0000001610387812 */ /* 0x040fe400078efcff */
[----:B------:R-:W-:Y:S02]  /*06d0*/  CS2R R46, SRZ ;  /* 0x00000000002e7805 */ /* 0x000fe4000001ff00 */
[C---:B------:R-:W-:Y:S01]  /*06e0*/  LOP3.LUT R57, R16.reuse, 0x14, RZ, 0xfc, !PT ;  /* 0x0000001410397812 */ /* 0x040fe200078efcff */
[----:B0-----:R-:W0:Y:S01]  /*06f0*/  MUFU.RCP R8, R8 ;  /* 0x0000000800087308 */ /* 0x001e220000001000 */
[----:B------:R-:W-:Y:S02]  /*0700*/  LOP3.LUT R58, R16, 0x12, RZ, 0xfc, !PT ;  /* 0x00000012103a7812 */ /* 0x000fe400078efcff */
[----:B------:R-:W-:-:S02]  /*0710*/  CS2R R48, SRZ ;  /* 0x0000000000307805 */ /* 0x000fc4000001ff00 */
[C---:B------:R-:W-:Y:S02]  /*0720*/  LOP3.LUT R59, R16.reuse, 0x10, RZ, 0xfc, !PT ;  /* 0x00000010103b7812 */ /* 0x040fe400078efcff */
[----:B------:R-:W-:Y:S02]  /*0730*/  CS2R R50, SRZ ;  /* 0x0000000000327805 */ /* 0x000fe4000001ff00 */
[C---:B------:R-:W-:Y:S02]  /*0740*/  LOP3.LUT R60, R16.reuse, 0xe, RZ, 0xfc, !PT ;  /* 0x0000000e103c7812 */ /* 0x040fe400078efcff */
[----:B------:R-:W-:Y:S02]  /*0750*/  CS2R R52, SRZ ;  /* 0x0000000000347805 */ /* 0x000fe4000001ff00 */
[C---:B------:R-:W-:Y:S01]  /*0760*/  LOP3.LUT R61, R16.reuse, 0xc, RZ, 0xfc, !PT ;  /* 0x0000000c103d7812 */ /* 0x040fe200078efcff */
[----:B--2---:R-:W2:Y:S01]  /*0770*/  MUFU.RCP R3, R3 ;  /* 0x0000000300037308 */ /* 0x004ea20000001000 */
[----:B------:R-:W-:Y:S01]  /*0780*/  LOP3.LUT R62, R16, 0xa, RZ, 0xfc, !PT ;  /* 0x0000000a103e7812 */ /* 0x000fe200078efcff */
[-C--:B-1----:R-:W-:Y:S01]  /*0790*/  IMAD R56, R56, R93.reuse, RZ ;  /* 0x0000005d38387224 */ /* 0x082fe200078e02ff */
[C---:B------:R-:W-:Y:S01]  /*07a0*/  LOP3.LUT R63, R16.reuse, 0x8, RZ, 0xfc, !PT ;  /* 0x00000008103f7812 */ /* 0x040fe200078efcff */
[-C--:B------:R-:W-:Y:S01]  /*07b0*/  IMAD R57, R57, R93.reuse, RZ ;  /* 0x0000005d39397224 */ /* 0x080fe200078e02ff */
[----:B------:R-:W-:Y:S01]  /*07c0*/  LOP3.LUT R64, R16, 0x6, RZ, 0xfc, !PT ;  /* 0x0000000610407812 */ /* 0x000fe200078efcff */
[-C--:B------:R-:W-:Y:S01]  /*07d0*/  IMAD R58, R58, R93.reuse, RZ ;  /* 0x0000005d3a3a7224 */ /* 0x080fe200078e02ff */
[C---:B------:R-:W-:Y:S01]  /*07e0*/  LOP3.LUT R65, R16.reuse, 0x4, RZ, 0xfc, !PT ;  /* 0x0000000410417812 */ /* 0x040fe200078efcff */
[-C--:B------:R-:W-:Y:S01]  /*07f0*/  IMAD R59, R59, R93.reuse, RZ ;  /* 0x0000005d3b3b7224 */ /* 0x080fe200078e02ff */
[----:B------:R-:W-:Y:S01]  /*0800*/  LOP3.LUT R66, R16, 0x2, RZ, 0xfc, !PT ;  /* 0x0000000210427812 */ /* 0x000fe200078efcff */
[----:B0-----:R-:W-:Y:S01]  /*0810*/  VIADD R7, R8, 0xffffffe ;  /* 0x0ffffffe08077836 */ /* 0x001fe20000000000 */
[----:B------:R-:W-:Y:S01]  /*0820*/  CS2R R54, SRZ ;  /* 0x0000000000367805 */ /* 0x000fe2000001ff00 */
[-C--:B------:R-:W-:Y:S01]  /*0830*/  IMAD R60, R60, R93.reuse, RZ ;  /* 0x0000005d3c3c7224 */ /* 0x080fe200078e02ff */
[----:B------:R-:W-:Y:S01]  /*0840*/  UMOV UR8, 0x80 ;  /* 0x0000008000087882 */ /* 0x000fe20000000000 */
[-C--:B------:R-:W-:Y:S01]  /*0850*/  IMAD R61, R61, R93.reuse, RZ ;  /* 0x0000005d3d3d7224 */ /* 0x080fe200078e02ff */
[----:B------:R-:W-:Y:S01]  /*0860*/  UMOV UR9, 0x40000040 ;  /* 0x4000004000097882 */ /* 0x000fe20000000000 */
[----:B------:R-:W0:Y:S01]  /*0870*/  F2I.FTZ.U32.TRUNC.NTZ R7, R7 ;  /* 0x0000000700077305 */ /* 0x000e22000021f000 */
[----:B--2---:R-:W-:Y:S01]  /*0880*/  VIADD R4, R3, 0xffffffe ;  /* 0x0ffffffe03047836 */ /* 0x004fe20000000000 */
[----:B------:R-:W-:Y:S01]  /*0890*/  LOP3.LUT R3, R15, R6, RZ, 0xfc, !PT ;  /* 0x000000060f037212 */ /* 0x000fe200078efcff */
[----:B------:R-:W-:Y:S01]  /*08a0*/  IMAD.MOV.U32 R6, RZ, RZ, RZ ;  /* 0x000000ffff067224 */ /* 0x000fe200078e00ff */
[----:B------:R-:W-:Y:S01]  /*08b0*/  UMOV UR10, 0xfffffffe ;  /* 0xfffffffe000a7882 */ /* 0x000fe20000000000 */
[-C--:B------:R-:W-:Y:S01]  /*08c0*/  IMAD R62, R62, R93.reuse, RZ ;  /* 0x0000005d3e3e7224 */ /* 0x080fe200078e02ff */
[----:B------:R-:W-:Y:S01]  /*08d0*/  LOP3.LUT R17, R3, 0x38, RZ, 0xfc, !PT ;  /* 0x0000003803117812 */ /* 0x000fe200078efcff */
[-C--:B------:R-:W-:Y:S01]  /*08e0*/  IMAD R63, R63, R93.reuse, RZ ;  /* 0x0000005d3f3f7224 */ /* 0x080fe200078e02ff */
[----:B------:R1:W2:Y:S01]  /*08f0*/  F2I.FTZ.U32.TRUNC.NTZ R5, R4 ;  /* 0x0000000400057305 */ /* 0x0002a2000021f000 */
[----:B------:R-:W-:Y:S01]  /*0900*/  LOP3.LUT R26, R3, 0x2c, RZ, 0xfc, !PT ;  /* 0x0000002c031a7812 */ /* 0x000fe200078efcff */
[-C--:B------:R-:W-:Y:S01]  /*0910*/  IMAD R64, R64, R93.reuse, RZ ;  /* 0x0000005d40407224 */ /* 0x080fe200078e02ff */
[----:B------:R-:W-:Y:S01]  /*0920*/  ISETP.GE.AND P5, PT, R17, RZ, PT ;  /* 0x000000ff1100720c */ /* 0x000fe20003fa6270 */
[-C--:B------:R-:W-:Y:S01]  /*0930*/  IMAD R65, R65, R93.reuse, RZ ;  /* 0x0000005d41417224 */ /* 0x080fe200078e02ff */
[----:B------:R-:W-:Y:S01]  /*0940*/  IABS R21, R26 ;  /* 0x0000001a00157213 */ /* 0x000fe20000000000 */
[----:B------:R-:W-:Y:S01]  /*0950*/  IMAD R66, R66, R93, RZ ;  /* 0x0000005d42427224 */ /* 0x000fe200078e02ff */
[C---:B------:R-:W-:Y:S01]  /*0960*/  LOP3.LUT R28, R3.reuse, 0x28, RZ, 0xfc, !PT ;  /* 0x00000028031c7812 */ /* 0x040fe200078efcff */
[--C-:B0-----:R-:W-:Y:S01]  /*0970*/  IMAD.MOV R12, RZ, RZ, -R7.reuse ;  /* 0x000000ffff0c7224 */ /* 0x101fe200078e0a07 */
[C---:B------:R-:W-:Y:S01]  /*0980*/  LOP3.LUT R30, R3.reuse, 0x24, RZ, 0xfc, !PT ;  /* 0x00000024031e7812 */ /* 0x040fe200078efcff */
[----:B-1----:R-:W-:Y:S01]  /*0990*/  IMAD.MOV.U32 R4, RZ, RZ, RZ ;  /* 0x000000ffff047224 */ /* 0x002fe200078e00ff */
[----:B------:R-:W-:Y:S01]  /*09a0*/  IABS R23, R28 ;  /* 0x0000001c00177213 */ /* 0x000fe20000000000 */
[----:B------:R-:W-:Y:S01]  /*09b0*/  IMAD R9, R12, R27, RZ ;  /* 0x0000001b0c097224 */ /* 0x000fe200078e02ff */
[----:B------:R-:W-:Y:S01]  /*09c0*/  IABS R25, R30 ;  /* 0x0000001e00197213 */ /* 0x000fe20000000000 */
[----:B------:R-:W-:Y:S01]  /*09d0*/  VIADD R12, R24, 0x3c ;  /* 0x0000003c180c7836 */ /* 0x000fe20000000000 */
[----:B------:R-:W-:Y:S01]  /*09e0*/  LOP3.LUT R32, R3, 0x18, RZ, 0xfc, !PT ;  /* 0x0000001803207812 */ /* 0x000fe200078efcff */
[----:B------:R-:W-:Y:S01]  /*09f0*/  IMAD.HI.U32 R6, R7, R9, R6 ;  /* 0x0000000907067227 */ /* 0x000fe200078e0006 */
[C---:B------:R-:W-:Y:S01]  /*0a00*/  LOP3.LUT R34, R3.reuse, 0x14, RZ, 0xfc, !PT ;  /* 0x0000001403227812 */ /* 0x040fe200078efcff */
[----:B------:R-:W-:Y:S01]  /*0a10*/  UMOV UR11, 0x7fffffdf ;  /* 0x7fffffdf000b7882 */ /* 0x000fe20000000000 */
[----:B------:R-:W-:Y:S01]  /*0a20*/  IABS R9, R12 ;  /* 0x0000000c00097213 */ /* 0x000fe20000000000 */
[--C-:B--2---:R-:W-:Y:S01]  /*0a30*/  IMAD.MOV R13, RZ, RZ, -R5.reuse ;  /* 0x000000ffff0d7224 */ /* 0x104fe200078e0a05 */
[----:B------:R-:W-:Y:S01]  /*0a40*/  ISETP.GE.AND P4, PT, R12, RZ, PT ;  /* 0x000000ff0c00720c */ /* 0x000fe20003f86270 */
[----:B------:R-:W-:Y:S01]  /*0a50*/  IMAD.HI.U32 R8, R6, R20, RZ ;  /* 0x0000001406087227 */ /* 0x000fe200078e00ff */
[----:B------:R-:W-:Y:S01]  /*0a60*/  IABS R29, R34 ;  /* 0x00000022001d7213 */ /* 0x000fe20000000000 */
[----:B------:R-:W-:Y:S01]  /*0a70*/  ULDC UR13, c[0x0][0x230] ;  /* 0x00008c00000d7ab9 */ /* 0x000fe20000000800 */
[C---:B------:R-:W-:Y:S01]  /*0a80*/  LOP3.LUT R36, R3.reuse, 0x10, RZ, 0xfc, !PT ;  /* 0x0000001003247812 */ /* 0x040fe200078efcff */
[----:B------:R-:W-:Y:S01]  /*0a90*/  IMAD.MOV R8, RZ, RZ, -R8 ;  /* 0x000000ffff087224 */ /* 0x000fe200078e0a08 */
[----:B------:R-:W-:Y:S01]  /*0aa0*/  LOP3.LUT R38, R3, 0xc, RZ, 0xfc, !PT ;  /* 0x0000000c03267812 */ /* 0x000fe200078efcff */
[----:B------:R-:W-:Y:S01]  /*0ab0*/  IMAD R7, R13, R2, RZ ;  /* 0x000000020d077224 */ /* 0x000fe200078e02ff */
[----:B------:R-:W-:Y:S01]  /*0ac0*/  IABS R13, R17 ;  /* 0x00000011000d7213 */ /* 0x000fe20000000000 */
[----:B------:R-:W-:Y:S01]  /*0ad0*/  IMAD R20, R27, R8, R20 ;  /* 0x000000081b147224 */ /* 0x000fe200078e0214 */
[----:B------:R-:W-:Y:S01]  /*0ae0*/  LOP3.LUT R8, R3, 0x30, RZ, 0xfc, !PT ;  /* 0x0000003003087812 */ /* 0x000fe200078efcff */
[----:B------:R-:W-:Y:S01]  /*0af0*/  IMAD.HI.U32 R4, R5, R7, R4 ;  /* 0x0000000705047227 */ /* 0x000fe200078e0004 */
[----:B------:R-:W-:-:S02]  /*0b00*/  SHF.R.S32.HI R5, RZ, 0x1f, R92 ;  /* 0x0000001fff057819 */ /* 0x000fc4000001145c */
[----:B------:R-:W-:Y:S01]  /*0b10*/  ISETP.GT.U32.AND P2, PT, R27, R20, PT ;  /* 0x000000141b00720c */ /* 0x000fe20003f44070 */
[----:B------:R-:W-:Y:S01]  /*0b20*/  IMAD.SHL.U32 R67, R93, 0x20, RZ ;  /* 0x000000205d437824 */ /* 0x000fe200078e00ff */
[----:B------:R-:W-:Y:S01]  /*0b30*/  LEA.HI R92, R5, R92, RZ, 0x5 ;  /* 0x0000005c055c7211 */ /* 0x000fe200078f28ff */
[----:B------:R-:W-:Y:S01]  /*0b40*/  IMAD.HI.U32 R6, R4, R9, RZ ;  /* 0x0000000904067227 */ /* 0x000fe200078e00ff */
[----:B------:R-:W-:Y:S02]  /*0b50*/  IABS R19, R8 ;  /* 0x0000000800137213 */ /* 0x000fe40000000000 */
[----:B------:R-:W-:Y:S01]  /*0b60*/  ISETP.GE.AND P1, PT, R8, RZ, PT ;  /* 0x000000ff0800720c */ /* 0x000fe20003f26270 */
[----:B------:R-:W-:Y:S01]  /*0b70*/  IMAD.HI.U32 R7, R4, R13, RZ ;  /* 0x0000000d04077227 */ /* 0x000fe200078e00ff */
[C---:B------:R-:W-:Y:S02]  /*0b80*/  LOP3.LUT R40, R3.reuse, 0x8, RZ, 0xfc, !PT ;  /* 0x0000000803287812 */ /* 0x040fe400078efcff */
[----:B------:R-:W-:Y:S01]  /*0b90*/  LOP3.LUT R42, R3, 0x4, RZ, 0xfc, !PT ;  /* 0x00000004032a7812 */ /* 0x000fe200078efcff */
[----:B------:R-:W-:Y:S01]  /*0ba0*/  IMAD.MOV R6, RZ, RZ, -R6 ;  /* 0x000000ffff067224 */ /* 0x000fe200078e0a06 */
[----:B------:R-:W-:Y:S01]  /*0bb0*/  IABS R31, R36 ;  /* 0x00000024001f7213 */ /* 0x000fe20000000000 */
[----:B------:R-:W-:Y:S01]  /*0bc0*/  @!P2 IMAD.IADD R20, R20, 0x1, -R27 ;  /* 0x000000011414a824 */ /* 0x000fe200078e0a1b */
[----:B------:R-:W-:Y:S01]  /*0bd0*/  IABS R33, R38 ;  /* 0x0000002600217213 */ /* 0x000fe20000000000 */
[----:B------:R-:W-:Y:S01]  /*0be0*/  IMAD.MOV R7, RZ, RZ, -R7 ;  /* 0x000000ffff077224 */ /* 0x000fe200078e0a07 */
[----:B------:R-:W-:Y:S01]  /*0bf0*/  IABS R35, R40 ;  /* 0x0000002800237213 */ /* 0x000fe20000000000 */
[C---:B------:R-:W-:Y:S01]  /*0c00*/  IMAD R5, R2.reuse, R6, R9 ;  /* 0x0000000602057224 */ /* 0x040fe200078e0209 */
[----:B------:R-:W-:Y:S01]  /*0c10*/  ISETP.GT.U32.AND P2, PT, R27, R20, PT ;  /* 0x000000141b00720c */ /* 0x000fe20003f44070 */
[----:B------:R-:W-:Y:S01]  /*0c20*/  IMAD R7, R2, R7, R13 ;  /* 0x0000000702077224 */ /* 0x000fe200078e020d */
[----:B------:R-:W-:Y:S01]  /*0c30*/  LOP3.LUT R6, R3, 0x34, RZ, 0xfc, !PT ;  /* 0x0000003403067812 */ /* 0x000fe200078efcff */
[----:B------:R-:W-:Y:S01]  /*0c40*/  IMAD.HI.U32 R9, R4, R21, RZ ;  /* 0x0000001504097227 */ /* 0x000fe200078e00ff */
[----:B------:R-:W-:-:S02]  /*0c50*/  IABS R37, R42 ;  /* 0x0000002a00257213 */ /* 0x000fc40000000000 */
[----:B------:R-:W-:Y:S01]  /*0c60*/  IABS R13, R6 ;  /* 0x00000006000d7213 */ /* 0x000fe20000000000 */
[----:B------:R-:W-:Y:S01]  /*0c70*/  IMAD.MOV R22, RZ, RZ, -R9 ;  /* 0x000000ffff167224 */ /* 0x000fe200078e0a09 */
[----:B------:R-:W-:Y:S01]  /*0c80*/  ISETP.GE.AND P0, PT, R6, RZ, PT ;  /* 0x000000ff0600720c */ /* 0x000fe20003f06270 */
[----:B------:R-:W-:Y:S01]  /*0c90*/  IMAD.HI.U32 R8, R4, R19, RZ ;  /* 0x0000001304087227 */ /* 0x000fe200078e00ff */
[----:B------:R-:W-:Y:S02]  /*0ca0*/  IABS R39, R3 ;  /* 0x0000000300277213 */ /* 0x000fe40000000000 */
[----:B------:R-:W-:Y:S01]  /*0cb0*/  SHF.R.S32.HI R92, RZ, 0x5, R92 ;  /* 0x00000005ff5c7819 */ /* 0x000fe2000001145c */
[----:B------:R-:W-:Y:S01]  /*0cc0*/  @!P2 IMAD.IADD R20, R20, 0x1, -R27 ;  /* 0x000000011414a824 */ /* 0x000fe200078e0a1b */
[----:B------:R-:W-:Y:S01]  /*0cd0*/  ISETP.GT.U32.AND P2, PT, R2, R5, PT ;  /* 0x000000050200720c */ /* 0x000fe20003f44070 */
[----:B------:R-:W-:Y:S01]  /*0ce0*/  IMAD.HI.U32 R6, R4, R13, RZ ;  /* 0x0000000d04067227 */ /* 0x000fe200078e00ff */
[----:B------:R-:W-:-:S03]  /*0cf0*/  IABS R27, R32 ;  /* 0x00000020001b7213 */ /* 0x000fc60000000000 */
[----:B------:R-:W-:Y:S02]  /*0d00*/  IMAD.MOV R17, RZ, RZ, -R6 ;  /* 0x000000ffff117224 */ /* 0x000fe400078e0a06 */
[----:B------:R-:W-:Y:S02]  /*0d10*/  IMAD.MOV R8, RZ, RZ, -R8 ;  /* 0x000000ffff087224 */ /* 0x000fe400078e0a08 */
[C---:B------:R-:W-:Y:S02]  /*0d20*/  IMAD R9, R2.reuse, R17, R13 ;  /* 0x0000001102097224 */ /* 0x040fe400078e020d */
[----:B------:R-:W-:Y:S02]  /*0d30*/  IMAD R17, R2, R22, R21 ;  /* 0x0000001602117224 */ /* 0x000fe400078e0215 */
[----:B------:R-:W-:Y:S02]  /*0d40*/  IMAD.MOV.U32 R22, RZ, RZ, R20 ;  /* 0x000000ffff167224 */ /* 0x000fe400078e0014 */
[----:B------:R-:W-:-:S02]  /*0d50*/  @!P2 IMAD.IADD R5, R5, 0x1, -R2 ;  /* 0x000000010505a824 */ /* 0x000fc400078e0a02 */
[----:B------:R-:W-:Y:S01]  /*0d60*/  @!P6 IMAD.MOV R22, RZ, RZ, -R22 ;  /* 0x000000ffff16e224 */ /* 0x000fe200078e0a16 */
[----:B------:R-:W-:Y:S01]  /*0d70*/  ISETP.GT.U32.AND P6, PT, R2, R7, PT ;  /* 0x000000070200720c */ /* 0x000fe20003fc4070 */
[----:B------:R-:W-:Y:S01]  /*0d80*/  IMAD.HI.U32 R12, R4, R23, RZ ;  /* 0x00000017040c7227 */ /* 0x000fe200078e00ff */
[----:B------:R-:W-:Y:S02]  /*0d90*/  @!P3 LOP3.LUT R22, RZ, R10, RZ, 0x33, !PT ;  /* 0x0000000aff16b212 */ /* 0x000fe400078e33ff */
[----:B------:R-:W-:Y:S01]  /*0da0*/  ISETP.GT.U32.AND P2, PT, R2, R5, PT ;  /* 0x000000050200720c */ /* 0x000fe20003f44070 */
[----:B------:R-:W-:Y:S01]  /*0db0*/  IMAD.HI.U32 R6, R4, R25, RZ ;  /* 0x0000001904067227 */ /* 0x000fe200078e00ff */
[----:B------:R-:W-:-:S03]  /*0dc0*/  ISETP.GT.U32.AND P3, PT, R2, R9, PT ;  /* 0x000000090200720c */ /* 0x000fc60003f64070 */
[----:B------:R-:W-:Y:S02]  /*0dd0*/  IMAD R13, R2, R8, R19 ;  /* 0x00000008020d7224 */ /* 0x000fe400078e0213 */
[----:B------:R-:W-:Y:S02]  /*0de0*/  IMAD.MOV R12, RZ, RZ, -R12 ;  /* 0x000000ffff0c7224 */ /* 0x000fe400078e0a0c */
[----:B------:R-:W-:Y:S02]  /*0df0*/  IMAD.MOV R6, RZ, RZ, -R6 ;  /* 0x000000ffff067224 */ /* 0x000fe400078e0a06 */
[----:B------:R-:W-:Y:S01]  /*0e00*/  VIADD R8, R24, 0x1c ;  /* 0x0000001c18087836 */ /* 0x000fe20000000000 */
[----:B------:R-:W-:Y:S01]  /*0e10*/  LOP3.LUT R24, R3, 0x20, RZ, 0xfc, !PT ;  /* 0x0000002003187812 */ /* 0x000fe200078efcff */
[C---:B------:R-:W-:Y:S02]  /*0e20*/  IMAD R19, R2.reuse, R12, R23 ;  /* 0x0000000c02137224 */ /* 0x040fe400078e0217 */
[C---:B------:R-:W-:Y:S01]  /*0e30*/  IMAD R21, R2.reuse, R6, R25 ;  /* 0x0000000602157224 */ /* 0x040fe200078e0219 */
[----:B------:R-:W-:Y:S01]  /*0e40*/  IABS R25, R8 ;  /* 0x0000000800197213 */ /* 0x000fe20000000000 */
[--C-:B------:R-:W-:Y:S01]  /*0e50*/  @!P6 IMAD.IADD R7, R7, 0x1, -R2.reuse ;  /* 0x000000010707e824 */ /* 0x100fe200078e0a02 */
[----:B------:R-:W-:Y:S01]  /*0e60*/  IABS R23, R24 ;  /* 0x0000001800177213 */ /* 0x000fe20000000000 */
[--C-:B------:R-:W-:Y:S01]  /*0e70*/  @!P2 IMAD.IADD R5, R5, 0x1, -R2.reuse ;  /* 0x000000010505a824 */ /* 0x100fe200078e0a02 */
[C---:B------:R-:W-:Y:S01]  /*0e80*/  ISETP.GT.U32.AND P2, PT, R2.reuse, R13, PT ;  /* 0x0000000d0200720c */ /* 0x040fe20003f44070 */
[----:B------:R-:W-:Y:S01]  /*0e90*/  @!P3 IMAD.IADD R9, R9, 0x1, -R2 ;  /* 0x000000010909b824 */ /* 0x000fe200078e0a02 */
[----:B------:R-:W-:Y:S01]  /*0ea0*/  ISETP.GT.U32.AND P3, PT, R2, R19, PT ;  /* 0x000000130200720c */ /* 0x000fe20003f64070 */
[----:B------:R-:W-:Y:S01]  /*0eb0*/  IMAD.HI.U32 R10, R4, R25, RZ ;  /* 0x00000019040a7227 */ /* 0x000fe200078e00ff */
[----:B------:R-:W-:-:S03]  /*0ec0*/  ISETP.GT.U32.AND P6, PT, R2, R7, PT ;  /* 0x000000070200720c */ /* 0x000fc60003fc4070 */
[----:B------:R-:W-:Y:S02]  /*0ed0*/  IMAD.MOV R10, RZ, RZ, -R10 ;  /* 0x000000ffff0a7224 */ /* 0x000fe400078e0a0a */
[----:B------:R-:W-:-:S04]  /*0ee0*/  IMAD.HI.U32 R12, R4, R27, RZ ;  /* 0x0000001b040c7227 */ /* 0x000fc800078e00ff */
[C---:B------:R-:W-:Y:S02]  /*0ef0*/  IMAD R25, R2.reuse, R10, R25 ;  /* 0x0000000a02197224 */ /* 0x040fe400078e0219 */
[--C-:B------:R-:W-:Y:S01]  /*0f00*/  @!P2 IMAD.IADD R13, R13, 0x1, -R2.reuse ;  /* 0x000000010d0da824 */ /* 0x100fe200078e0a02 */
[C---:B------:R-:W-:Y:S01]  /*0f10*/  ISETP.GT.U32.AND P2, PT, R2.reuse, R21, PT ;  /* 0x000000150200720c */ /* 0x040fe20003f44070 */
[--C-:B------:R-:W-:Y:S01]  /*0f20*/  @!P3 IMAD.IADD R19, R19, 0x1, -R2.reuse ;  /* 0x000000011313b824 */ /* 0x100fe200078e0a02 */
[C---:B------:R-:W-:Y:S01]  /*0f30*/  ISETP.GT.U32.AND P3, PT, R2.reuse, R25, PT ;  /* 0x000000190200720c */ /* 0x040fe20003f64070 */
[----:B------:R-:W-:Y:S01]  /*0f40*/  @!P6 IMAD.IADD R7, R7, 0x1, -R2 ;  /* 0x000000010707e824 */ /* 0x000fe200078e0a02 */
[----:B------:R-:W-:Y:S01]  /*0f50*/  ISETP.GT.U32.AND P6, PT, R2, R17, PT ;  /* 0x000000110200720c */ /* 0x000fe20003fc4070 */
[----:B------:R-:W-:-:S04]  /*0f60*/  IMAD.HI.U32 R6, R4, R23, RZ ;  /* 0x0000001704067227 */ /* 0x000fc800078e00ff */
[----:B------:R-:W-:Y:S02]  /*0f70*/  IMAD.MOV R12, RZ, RZ, -R12 ;  /* 0x000000ffff0c7224 */ /* 0x000fe400078e0a0c */
[----:B------:R-:W-:Y:S02]  /*0f80*/  IMAD.MOV R6, RZ, RZ, -R6 ;  /* 0x000000ffff067224 */ /* 0x000fe400078e0a06 */
[C---:B------:R-:W-:Y:S02]  /*0f90*/  IMAD R27, R2.reuse, R12, R27 ;  /* 0x0000000c021b7224 */ /* 0x040fe400078e021b */
        /* <DEDUP_REMOVED lines=9> */
[----:B------:R-:W-:Y:S01]  /*1030*/  @!P4 IMAD.MOV R5, RZ, RZ, -R5 ;  /* 0x000000ffff05c224 */ /* 0x000fe200078e0a05 */
[C---:B------:R-:W-:Y:S01]  /*1040*/  ISETP.GT.U32.AND P4, PT, R2.reuse, R21, PT ;  /* 0x000000150200720c */ /* 0x040fe20003f84070 */
[C---:B------:R-:W-:Y:S02]  /*1050*/  IMAD R29, R2.reuse, R20, R29 ;  /* 0x00000014021d7224 */ /* 0x040fe400078e021d */
[--C-:B------:R-:W-:Y:S01]  /*1060*/  @!P2 IMAD.IADD R27, R27, 0x1, -R2.reuse ;  /* 0x000000011b1ba824 */ /* 0x100fe200078e0a02 */
[C---:B------:R-:W-:Y:S01]  /*1070*/  ISETP.GT.U32.AND P2, PT, R2.reuse, R17, PT ;  /* 0x000000110200720c */ /* 0x040fe20003f44070 */
[----:B------:R-:W-:Y:S01]  /*1080*/  @!P3 IMAD.IADD R13, R13, 0x1, -R2 ;  /* 0x000000010d0db824 */ /* 0x000fe200078e0a02 */
[----:B------:R-:W-:Y:S01]  /*1090*/  ISETP.GT.U32.AND P3, PT, R2, R19, PT ;  /* 0x000000130200720c */ /* 0x000fe20003f64070 */
[----:B------:R-:W-:-:S04]  /*10a0*/  IMAD.HI.U32 R6, R4, R31, RZ ;  /* 0x0000001f04067227 */ /* 0x000fc800078e00ff */
[----:B------:R-:W-:-:S04]  /*10b0*/  IMAD.HI.U32 R10, R4, R33, RZ ;  /* 0x00000021040a7227 */ /* 0x000fc800078e00ff */
[----:B------:R-:W-:-:S04]  /*10c0*/  IMAD.HI.U32 R12, R4, R35, RZ ;  /* 0x00000023040c7227 */ /* 0x000fc800078e00ff */
[----:B------:R-:W-:-:S04]  /*10d0*/  IMAD.HI.U32 R20, R4, R37, RZ ;  /* 0x0000002504147227 */ /* 0x000fc800078e00ff */
[----:B------:R-:W-:Y:S01]  /*10e0*/  @!P6 IMAD.IADD R23, R23, 0x1, -R2 ;  /* 0x000000011717e824 */ /* 0x000fe200078e0a02 */
[----:B------:R-:W-:Y:S01]  /*10f0*/  ISETP.GT.U32.AND P6, PT, R2, R9, PT ;  /* 0x000000090200720c */ /* 0x000fe20003fc4070 */
[----:B------:R-:W-:-:S04]  /*1100*/  IMAD.HI.U32 R4, R4, R39, RZ ;  /* 0x0000002704047227 */ /* 0x000fc800078e00ff */
[----:B------:R-:W-:Y:S02]  /*1110*/  IMAD.MOV R6, RZ, RZ, -R6 ;  /* 0x000000ffff067224 */ /* 0x000fe400078e0a06 */
[----:B------:R-:W-:Y:S02]  /*1120*/  IMAD.MOV R10, RZ, RZ, -R10 ;  /* 0x000000ffff0a7224 */ /* 0x000fe400078e0a0a */
[----:B------:R-:W-:Y:S02]  /*1130*/  IMAD.MOV R4, RZ, RZ, -R4 ;  /* 0x000000ffff047224 */ /* 0x000fe400078e0a04 */
[----:B------:R-:W-:Y:S01]  /*1140*/  @!P5 IMAD.MOV R7, RZ, RZ, -R7 ;  /* 0x000000ffff07d224 */ /* 0x000fe200078e0a07 */
[C---:B------:R-:W-:Y:S01]  /*1150*/  ISETP.GT.U32.AND P5, PT, R2.reuse, R23, PT ;  /* 0x000000170200720c */ /* 0x040fe20003fa4070 */
[C---:B------:R-:W-:Y:S02]  /*1160*/  IMAD R31, R2.reuse, R6, R31 ;  /* 0x00000006021f7224 */ /* 0x040fe400078e021f */
[----:B------:R-:W-:-:S02]  /*1170*/  IMAD R33, R2, R10, R33 ;  /* 0x0000000a02217224 */ /* 0x000fc400078e0221 */
[C---:B------:R-:W-:Y:S02]  /*1180*/  IMAD R39, R2.reuse, R4, R39 ;  /* 0x0000000402277224 */ /* 0x040fe400078e0227 */
[----:B------:R-:W-:Y:S01]  /*1190*/  @!P1 IMAD.MOV R13, RZ, RZ, -R13 ;  /* 0x000000ffff0d9224 */ /* 0x000fe200078e0a0d */
[C---:B------:R-:W-:Y:S01]  /*11a0*/  ISETP.GT.U32.AND P1, PT, R2.reuse, R29, PT ;  /* 0x0000001d0200720c */ /* 0x040fe20003f24070 */
[--C-:B------:R-:W-:Y:S01]  /*11b0*/  @!P2 IMAD.IADD R17, R17, 0x1, -R2.reuse ;  /* 0x000000011111a824 */ /* 0x100fe200078e0a02 */
[C---:B------:R-:W-:Y:S01]  /*11c0*/  ISETP.GT.U32.AND P2, PT, R2.reuse, R31, PT ;  /* 0x0000001f0200720c */ /* 0x040fe20003f44070 */
[--C-:B------:R-:W-:Y:S01]  /*11d0*/  @!P3 IMAD.IADD R19, R19, 0x1, -R2.reuse ;  /* 0x000000011313b824 */ /* 0x100fe200078e0a02 */
[C---:B------:R-:W-:Y:S01]  /*11e0*/  ISETP.GT.U32.AND P3, PT, R2.reuse, R33, PT ;  /* 0x000000210200720c */ /* 0x040fe20003f64070 */
[----:B------:R-:W-:Y:S01]  /*11f0*/  @!P4 IMAD.IADD R21, R21, 0x1, -R2 ;  /* 0x000000011515c824 */ /* 0x000fe200078e0a02 */
[----:B------:R-:W-:Y:S01]  /*1200*/  ISETP.GT.U32.AND P4, PT, R2, R39, PT ;  /* 0x000000270200720c */ /* 0x000fe20003f84070 */
[----:B------:R-:W-:-:S02]  /*1210*/  IMAD.MOV R12, RZ, RZ, -R12 ;  /* 0x000000ffff0c7224 */ /* 0x000fc400078e0a0c */
[----:B------:R-:W-:Y:S01]  /*1220*/  @!P6 IMAD.IADD R9, R9, 0x1, -R2 ;  /* 0x000000010909e824 */ /* 0x000fe200078e0a02 */
[C---:B------:R-:W-:Y:S01]  /*1230*/  ISETP.GT.U32.AND P6, PT, R2.reuse, R25, PT ;  /* 0x000000190200720c */ /* 0x040fe20003fc4070 */
[C---:B------:R-:W-:Y:S02]  /*1240*/  IMAD R35, R2.reuse, R12, R35 ;  /* 0x0000000c02237224 */ /* 0x040fe400078e0223 */
[----:B------:R-:W-:Y:S01]  /*1250*/  @!P0 IMAD.MOV R9, RZ, RZ, -R9 ;  /* 0x000000ffff098224 */ /* 0x000fe200078e0a09 */
[C---:B------:R-:W-:Y:S01]  /*1260*/  ISETP.GT.U32.AND P0, PT, R2.reuse, R27, PT ;  /* 0x0000001b0200720c */ /* 0x040fe20003f04070 */
[----:B------:R-:W-:Y:S02]  /*1270*/  IMAD.MOV R20, RZ, RZ, -R20 ;  /* 0x000000ffff147224 */ /* 0x000fe400078e0a14 */
[--C-:B------:R-:W-:Y:S01]  /*1280*/  @!P5 IMAD.IADD R23, R23, 0x1, -R2.reuse ;  /* 0x000000011717d824 */ /* 0x100fe200078e0a02 */
[C---:B------:R-:W-:Y:S01]  /*1290*/  ISETP.GT.U32.AND P5, PT, R2.reuse, R35, PT ;  /* 0x000000230200720c */ /* 0x040fe20003fa4070 */
[----:B------:R-:W-:Y:S01]  /*12a0*/  IMAD R37, R2, R20, R37 ;  /* 0x0000001402257224 */ /* 0x000fe200078e0225 */
[----:B------:R-:W-:Y:S01]  /*12b0*/  LOP3.LUT R20, R16, 0x1e, RZ, 0xfc, !PT ;  /* 0x0000001e10147812 */ /* 0x000fe200078efcff */
[--C-:B------:R-:W-:Y:S01]  /*12c0*/  @!P1 IMAD.IADD R29, R29, 0x1, -R2.reuse ;  /* 0x000000011d1d9824 */ /* 0x100fe200078e0a02 */
[----:B------:R-:W-:Y:S01]  /*12d0*/  ISETP.GE.AND P1, PT, R26, RZ, PT ;  /* 0x000000ff1a00720c */ /* 0x000fe20003f26270 */
[--C-:B------:R-:W-:Y:S01]  /*12e0*/  @!P2 IMAD.IADD R31, R31, 0x1, -R2.reuse ;  /* 0x000000011f1fa824 */ /* 0x100fe200078e0a02 */
[----:B------:R-:W-:Y:S01]  /*12f0*/  ISETP.GE.AND P2, PT, R28, RZ, PT ;  /* 0x000000ff1c00720c */ /* 0x000fe20003f46270 */
[--C-:B------:R-:W-:Y:S01]  /*1300*/  @!P3 IMAD.IADD R33, R33, 0x1, -R2.reuse ;  /* 0x000000012121b824 */ /* 0x100fe200078e0a02 */
[----:B------:R-:W-:Y:S01]  /*1310*/  ISETP.GE.AND P3, PT, R30, RZ, PT ;  /* 0x000000ff1e00720c */ /* 0x000fe20003f66270 */
[--C-:B------:R-:W-:Y:S01]  /*1320*/  @!P4 IMAD.IADD R39, R39, 0x1, -R2.reuse ;  /* 0x000000012727c824 */ /* 0x100fe200078e0a02 */
[----:B------:R-:W-:Y:S01]  /*1330*/  ISETP.GE.AND P4, PT, R24, RZ, PT ;  /* 0x000000ff1800720c */ /* 0x000fe20003f86270 */
[--C-:B------:R-:W-:Y:S01]  /*1340*/  @!P6 IMAD.IADD R25, R25, 0x1, -R2.reuse ;  /* 0x000000011919e824 */ /* 0x100fe200078e0a02 */
[----:B------:R-:W-:Y:S01]  /*1350*/  ISETP.GT.U32.AND P6, PT, R2, R37, PT ;  /* 0x000000250200720c */ /* 0x000fe20003fc4070 */
[--C-:B------:R-:W-:Y:S01]  /*1360*/  @!P0 IMAD.IADD R27, R27, 0x1, -R2.reuse ;  /* 0x000000011b1b8824 */ /* 0x100fe200078e0a02 */
[----:B------:R-:W-:Y:S01]  /*1370*/  ISETP.GE.AND P0, PT, R8, RZ, PT ;  /* 0x000000ff0800720c */ /* 0x000fe20003f06270 */
[--C-:B------:R-:W-:Y:S01]  /*1380*/  @!P5 IMAD.IADD R35, R35, 0x1, -R2.reuse ;  /* 0x000000012323d824 */ /* 0x100fe200078e0a02 */
[----:B------:R-:W-:Y:S01]  /*1390*/  LOP3.LUT P5, RZ, R18, 0x40, RZ, 0xc0, !PT ;  /* 0x0000004012ff7812 */ /* 0x000fe200078ac0ff */
[----:B------:R-:W-:Y:S01]  /*13a0*/  @!P1 IMAD.MOV R17, RZ, RZ, -R17 ;  /* 0x000000ffff119224 */ /* 0x000fe200078e0a11 */
[C---:B------:R-:W-:Y:S01]  /*13b0*/  ISETP.GT.U32.AND P1, PT, R2.reuse, R29, PT ;  /* 0x0000001d0200720c */ /* 0x040fe20003f24070 */
[----:B------:R-:W-:Y:S01]  /*13c0*/  @!P2 IMAD.MOV R19, RZ, RZ, -R19 ;  /* 0x000000ffff13a224 */ /* 0x000fe200078e0a13 */
[----:B------:R-:W-:Y:S01]  /*13d0*/  SEL R41, RZ, 0x90, !P5 ;  /* 0x00000090ff297807 */ /* 0x000fe20006800000 */
[----:B------:R-:W-:Y:S01]  /*13e0*/  @!P3 IMAD.MOV R21, RZ, RZ, -R21 ;  /* 0x000000ffff15b224 */ /* 0x000fe200078e0a15 */
[C---:B------:R-:W-:Y:S01]  /*13f0*/  ISETP.GT.U32.AND P2, PT, R2.reuse, R31, PT ;  /* 0x0000001f0200720c */ /* 0x040fe20003f44070 */
[----:B------:R-:W-:Y:S01]  /*1400*/  @!P4 IMAD.MOV R23, RZ, RZ, -R23 ;  /* 0x000000ffff17c224 */ /* 0x000fe200078e0a17 */
[C---:B------:R-:W-:Y:S01]  /*1410*/  ISETP.GT.U32.AND P3, PT, R2.reuse, R33, PT ;  /* 0x000000210200720c */ /* 0x040fe20003f64070 */
[--C-:B------:R-:W-:Y:S01]  /*1420*/  @!P6 IMAD.IADD R37, R37, 0x1, -R2.reuse ;  /* 0x000000012525e824 */ /* 0x100fe200078e0a02 */
[C---:B------:R-:W-:Y:S01]  /*1430*/  ISETP.GT.U32.AND P4, PT, R2.reuse, R39, PT ;  /* 0x000000270200720c */ /* 0x040fe20003f84070 */
[----:B------:R-:W-:Y:S01]  /*1440*/  @!P0 IMAD.MOV R25, RZ, RZ, -R25 ;  /* 0x000000ffff198224 */ /* 0x000fe200078e0a19 */
[----:B------:R-:W-:Y:S01]  /*1450*/  ISETP.GT.U32.AND P5, PT, R2, R35, PT ;  /* 0x000000230200720c */ /* 0x000fe20003fa4070 */
[----:B------:R-:W-:Y:S01]  /*1460*/  IMAD R22, R22, UR4, RZ ;  /* 0x0000000416167c24 */ /* 0x000fe2000f8e02ff */
[----:B------:R-:W-:Y:S01]  /*1470*/  ISETP.GE.AND P6, PT, R32, RZ, PT ;  /* 0x000000ff2000720c */ /* 0x000fe20003fc6270 */
[--C-:B------:R-:W-:Y:S01]  /*1480*/  @!P1 IMAD.IADD R29, R29, 0x1, -R2.reuse ;  /* 0x000000011d1d9824 */ /* 0x100fe200078e0a02 */
[----:B------:R-:W-:Y:S01]  /*1490*/  ISETP.GT.U32.AND P0, PT, R2, R37, PT ;  /* 0x000000250200720c */ /* 0x000fe20003f04070 */
[----:B------:R-:W-:Y:S01]  /*14a0*/  USHF.R.U32.HI UR4, URZ, 0x4, UR12 ;  /* 0x000000043f047899 */ /* 0x000fe2000801160c */
        /* <DEDUP_REMOVED lines=9> */
[----:B------:R-:W-:Y:S01]  /*1540*/  @!P6 IMAD.MOV R27, RZ, RZ, -R27 ;  /* 0x000000ffff1be224 */ /* 0x000fe200078e0a1b */
[----:B------:R-:W-:Y:S01]  /*1550*/  ISETP.GE.AND P6, PT, R3, RZ, PT ;  /* 0x000000ff0300720c */ /* 0x000fe20003fc6270 */
[----:B------:R-:W-:Y:S01]  /*1560*/  @!P0 IMAD.IADD R37, R37, 0x1, -R2 ;  /* 0x0000000125258824 */ /* 0x000fe200078e0a02 */
[----:B------:R-:W-:Y:S01]  /*1570*/  ISETP.NE.AND P0, PT, R11, RZ, PT ;  /* 0x000000ff0b00720c */ /* 0x000fe20003f05270 */
[----:B------:R-:W-:Y:S01]  /*1580*/  @!P1 IMAD.MOV R29, RZ, RZ, -R29 ;  /* 0x000000ffff1d9224 */ /* 0x000fe200078e0a1d */
[----:B------:R-:W-:Y:S01]  /*1590*/  LOP3.LUT R2, RZ, R11, RZ, 0x33, !PT ;  /* 0x0000000bff027212 */ /* 0x000fe200078e33ff */
[----:B------:R-:W-:Y:S01]  /*15a0*/  @!P2 IMAD.MOV R31, RZ, RZ, -R31 ;  /* 0x000000ffff1fa224 */ /* 0x000fe200078e0a1f */
[----:B------:R-:W-:Y:S01]  /*15b0*/  LEA R68, P1, R22, UR6, 0x1 ;  /* 0x0000000616447c11 */ /* 0x000fe2000f8208ff */
[----:B------:R-:W-:Y:S01]  /*15c0*/  @!P3 IMAD.MOV R33, RZ, RZ, -R33 ;  /* 0x000000ffff21b224 */ /* 0x000fe200078e0a21 */
[C---:B------:R-:W-:Y:S01]  /*15d0*/  SEL R5, R2.reuse, R5, !P0 ;  /* 0x0000000502057207 */ /* 0x040fe20004000000 */
[----:B------:R-:W-:Y:S01]  /*15e0*/  @!P4 IMAD.MOV R35, RZ, RZ, -R35 ;  /* 0x000000ffff23c224 */ /* 0x000fe200078e0a23 */
[C---:B------:R-:W-:Y:S01]  /*15f0*/  SEL R7, R2.reuse, R7, !P0 ;  /* 0x0000000702077207 */ /* 0x040fe20004000000 */
[----:B------:R-:W-:Y:S01]  /*1600*/  @!P5 IMAD.MOV R37, RZ, RZ, -R37 ;  /* 0x000000ffff25d224 */ /* 0x000fe200078e0a25 */
[C---:B------:R-:W-:Y:S01]  /*1610*/  SEL R13, R2.reuse, R13, !P0 ;  /* 0x0000000d020d7207 */ /* 0x040fe20004000000 */
[----:B------:R-:W-:Y:S01]  /*1620*/  @!P6 IMAD.MOV R39, RZ, RZ, -R39 ;  /* 0x000000ffff27e224 */ /* 0x000fe200078e0a27 */
[C---:B------:R-:W-:Y:S01]  /*1630*/  SEL R21, R2.reuse, R21, !P0 ;  /* 0x0000001502157207 */ /* 0x040fe20004000000 */
[----:B------:R-:W-:Y:S01]  /*1640*/  IMAD R5, R5, UR5, RZ ;  /* 0x0000000505057c24 */ /* 0x000fe2000f8e02ff */
        /* <DEDUP_REMOVED lines=8> */
[----:B------:R-:W-:Y:S01]  /*16d0*/  SEL R25, R2, R25, !P0 ;  /* 0x0000001902197207 */ /* 0x000fe20004000000 */
[----:B------:R-:W-:Y:S01]  /*16e0*/  IMAD R9, R9, UR5, RZ ;  /* 0x0000000509097c24 */ /* 0x000fe2000f8e02ff */
[----:B------:R-:W-:Y:S01]  /*16f0*/  LEA.HI.X.SX32 R69, R22, UR7, 0x1, P1 ;  /* 0x0000000716457c11 */ /* 0x000fe200088f0eff */
[----:B------:R-:W-:Y:S01]  /*1700*/  ULDC.64 UR6, c[0x0][0x218] ;  /* 0x0000860000067ab9 */ /* 0x000fe20000000a00 */
        /* <DEDUP_REMOVED lines=14> */
[----:B------:R-:W-:Y:S01]  /*17f0*/  LEA R12, P2, R5, UR6, 0x1 ;  /* 0x00000006050c7c11 */ /* 0x000fe2000f8408ff */
[----:B------:R-:W-:Y:S01]  /*1800*/  IMAD R35, R35, UR5, RZ ;  /* 0x0000000523237c24 */ /* 0x000fe2000f8e02ff */
[----:B------:R-:W-:Y:S01]  /*1810*/  LEA R10, P1, R7, UR6, 0x1 ;  /* 0x00000006070a7c11 */ /* 0x000fe2000f8208ff */
[----:B------:R-:W-:Y:S01]  /*1820*/  IMAD R37, R37, UR5, RZ ;  /* 0x0000000525257c24 */ /* 0x000fe2000f8e02ff */
[----:B------:R-:W-:Y:S01]  /*1830*/  LEA.HI.X.SX32 R13, R5, UR7, 0x1, P2 ;  /* 0x00000007050d7c11 */ /* 0x000fe200090f0eff */
[----:B------:R-:W-:Y:S01]  /*1840*/  IMAD R119, R2, UR5, RZ ;  /* 0x0000000502777c24 */ /* 0x000fe2000f8e02ff */
[----:B------:R-:W-:Y:S01]  /*1850*/  LEA R6, P4, R3, UR6, 0x1 ;  /* 0x0000000603067c11 */ /* 0x000fe2000f8808ff */
[----:B------:R-:W-:Y:S01]  /*1860*/  UIADD3 UR5, UR12, 0x1000, URZ ;  /* 0x000010000c057890 */ /* 0x000fe2000fffe03f */
[----:B------:R-:W-:Y:S01]  /*1870*/  LEA R90, P3, R21, UR6, 0x1 ;  /* 0x00000006155a7c11 */ /* 0x000fe2000f8608ff */
[----:B------:R-:W-:Y:S01]  /*1880*/  USGXT.U32 UR4, UR4, 0xe ;  /* 0x0000000e0404789a */ /* 0x000fe20008000000 */
[----:B------:R-:W-:Y:S01]  /*1890*/  LEA R88, P2, R23, UR6, 0x1 ;  /* 0x0000000617587c11 */ /* 0x000fe2000f8408ff */
[----:B------:R-:W-:Y:S01]  /*18a0*/  USHF.R.U32.HI UR5, URZ, 0x4, UR5 ;  /* 0x000000043f057899 */ /* 0x000fe20008011605 */
[----:B------:R-:W-:Y:S01]  /*18b0*/  LEA R8, P0, R9, UR6, 0x1 ;  /* 0x0000000609087c11 */ /* 0x000fe2000f8008ff */
[----:B------:R-:W-:Y:S01]  /*18c0*/  IMAD R20, R20, R93, RZ ;  /* 0x0000005d14147224 */ /* 0x000fe200078e02ff */
[----:B------:R-:W-:-:S02]  /*18d0*/  LEA R4, P6, R17, UR6, 0x1 ;  /* 0x0000000611047c11 */ /* 0x000fc4000f8c08ff */
[----:B------:R-:W-:Y:S02]  /*18e0*/  CS2R R38, SRZ ;  /* 0x0000000000267805 */ /* 0x000fe4000001ff00 */
[----:B------:R-:W-:Y:S02]  /*18f0*/  LEA R2, P5, R19, UR6, 0x1 ;  /* 0x0000000613027c11 */ /* 0x000fe4000f8a08ff */
[----:B------:R-:W-:Y:S02]  /*1900*/  CS2R R42, SRZ ;  /* 0x00000000002a7805 */ /* 0x000fe4000001ff00 */
[----:B------:R-:W-:Y:S02]  /*1910*/  LEA.HI.X.SX32 R11, R7, UR7, 0x1, P1 ;  /* 0x00000007070b7c11 */ /* 0x000fe400088f0eff */
[----:B------:R-:W-:Y:S02]  /*1920*/  LEA R86, P1, R25, UR6, 0x1 ;  /* 0x0000000619567c11 */ /* 0x000fe4000f8208ff */
[----:B------:R-:W-:-:S02]  /*1930*/  LEA.HI.X.SX32 R7, R3, UR7, 0x1, P4 ;  /* 0x0000000703077c11 */ /* 0x000fc4000a0f0eff */
[----:B------:R-:W-:Y:S02]  /*1940*/  LEA.HI.X.SX32 R91, R21, UR7, 0x1, P3 ;  /* 0x00000007155b7c11 */ /* 0x000fe400098f0eff */
[----:B------:R-:W-:Y:S02]  /*1950*/  LEA.HI.X.SX32 R89, R23, UR7, 0x1, P2 ;  /* 0x0000000717597c11 */ /* 0x000fe400090f0eff */
[----:B------:R-:W-:Y:S02]  /*1960*/  LEA.HI.X.SX32 R9, R9, UR7, 0x1, P0 ;  /* 0x0000000709097c11 */ /* 0x000fe400080f0eff */
[----:B------:R-:W-:Y:S02]  /*1970*/  LEA.HI.X.SX32 R5, R17, UR7, 0x1, P6 ;  /* 0x0000000711057c11 */ /* 0x000fe4000b0f0eff */
[----:B------:R-:W-:Y:S01]  /*1980*/  LEA.HI.X.SX32 R3, R19, UR7, 0x1, P5 ;  /* 0x0000000713037c11 */ /* 0x000fe2000a8f0eff */
[----:B---3--:R-:W-:Y:S01]  /*1990*/  IMAD.SHL.U32 R19, R70, 0x20, RZ ;  /* 0x0000002046137824 */ /* 0x008fe200078e00ff */
[----:B------:R-:W-:-:S02]  /*19a0*/  LOP3.LUT R21, R16, 0x1c, RZ, 0xfc, !PT ;  /* 0x0000001c10157812 */ /* 0x000fc400078efcff */
[C---:B------:R-:W-:Y:S02]  /*19b0*/  LOP3.LUT R22, R16.reuse, 0x1a, RZ, 0xfc, !PT ;  /* 0x0000001a10167812 */ /* 0x040fe400078efcff */
[----:B------:R-:W-:Y:S01]  /*19c0*/  LOP3.LUT R23, R16, 0x18, RZ, 0xfc, !PT ;  /* 0x0000001810177812 */ /* 0x000fe200078efcff */
[-C--:B------:R-:W-:Y:S01]  /*19d0*/  IMAD R21, R21, R93.reuse, RZ ;  /* 0x0000005d15157224 */ /* 0x080fe200078e02ff */
[----:B------:R-:W-:Y:S01]  /*19e0*/  LEA R84, P0, R27, UR6, 0x1 ;  /* 0x000000061b547c11 */ /* 0x000fe2000f8008ff */
[-C--:B------:R-:W-:Y:S01]  /*19f0*/  IMAD R22, R22, R93.reuse, RZ ;  /* 0x0000005d16167224 */ /* 0x080fe200078e02ff */
[----:B------:R-:W-:Y:S01]  /*1a00*/  LEA R82, P4, R29, UR6, 0x1 ;  /* 0x000000061d527c11 */ /* 0x000fe2000f8808ff */
[-C--:B------:R-:W-:Y:S01]  /*1a10*/  IMAD R23, R23, R93.reuse, RZ ;  /* 0x0000005d17177224 */ /* 0x080fe200078e02ff */
[----:B------:R-:W-:Y:S01]  /*1a20*/  LEA R106, P6, R31, UR6, 0x1 ;  /* 0x000000061f6a7c11 */ /* 0x000fe2000f8c08ff */
[----:B------:R-:W-:Y:S01]  /*1a30*/  IMAD R93, R16, R93, RZ ;  /* 0x0000005d105d7224 */ /* 0x000fe200078e02ff */
[----:B------:R-:W-:-:S02]  /*1a40*/  LEA R78, P5, R33, UR6, 0x1 ;  /* 0x00000006214e7c11 */ /* 0x000fc4000f8a08ff */
[----:B------:R-:W-:Y:S02]  /*1a50*/  LEA R110, P3, R35, UR6, 0x1 ;  /* 0x00000006236e7c11 */ /* 0x000fe4000f8608ff */
[----:B------:R-:W-:Y:S02]  /*1a60*/  LEA R120, P2, R37, UR6, 0x1 ;  /* 0x0000000625787c11 */ /* 0x000fe4000f8408ff */
[----:B------:R-:W-:Y:S02]  /*1a70*/  LEA.HI.X.SX32 R87, R25, UR7, 0x1, P1 ;  /* 0x0000000719577c11 */ /* 0x000fe400088f0eff */
[----:B------:R-:W-:Y:S02]  /*1a80*/  CS2R R24, SRZ ;  /* 0x0000000000187805 */ /* 0x000fe4000001ff00 */
[----:B------:R-:W-:Y:S02]  /*1a90*/  LOP3.LUT R17, R18, 0x1f, RZ, 0xc0, !PT ;  /* 0x0000001f12117812 */ /* 0x000fe400078ec0ff */
[----:B------:R-:W-:-:S02]  /*1aa0*/  LOP3.LUT R0, R41, R0, RZ, 0x3c, !PT ;  /* 0x0000000029007212 */ /* 0x000fc400078e3cff */
[----:B------:R-:W-:Y:S02]  /*1ab0*/  CS2R R40, SRZ ;  /* 0x0000000000287805 */ /* 0x000fe4000001ff00 */
[----:B------:R-:W-:Y:S01]  /*1ac0*/  LEA R118, P1, R119, UR6, 0x1 ;  /* 0x0000000677767c11 */ /* 0x000fe2000f8208ff */
[----:B------:R-:W-:Y:S01]  /*1ad0*/  USGXT.U32 UR6, UR5, 0xe ;  /* 0x0000000e0506789a */ /* 0x000fe20008000000 */
[----:B------:R-:W-:Y:S02]  /*1ae0*/  LEA.HI.X.SX32 R85, R27, UR7, 0x1, P0 ;  /* 0x000000071b557c11 */ /* 0x000fe400080f0eff */
[----:B------:R-:W-:Y:S02]  /*1af0*/  CS2R R26, SRZ ;  /* 0x00000000001a7805 */ /* 0x000fe4000001ff00 */
[----:B------:R-:W-:Y:S02]  /*1b00*/  LEA.HI.X.SX32 R83, R29, UR7, 0x1, P4 ;  /* 0x000000071d537c11 */ /* 0x000fe4000a0f0eff */
[----:B------:R-:W-:-:S02]  /*1b10*/  CS2R R28, SRZ ;  /* 0x00000000001c7805 */ /* 0x000fc4000001ff00 */
[----:B------:R-:W-:Y:S02]  /*1b20*/  LEA.HI.X.SX32 R108, R31, UR7, 0x1, P6 ;  /* 0x000000071f6c7c11 */ /* 0x000fe4000b0f0eff */
[----:B------:R-:W-:Y:S02]  /*1b30*/  CS2R R30, SRZ ;  /* 0x00000000001e7805 */ /* 0x000fe4000001ff00 */
[----:B------:R-:W-:Y:S02]  /*1b40*/  LEA.HI.X.SX32 R79, R33, UR7, 0x1, P5 ;  /* 0x00000007214f7c11 */ /* 0x000fe4000a8f0eff */
[----:B------:R-:W-:Y:S02]  /*1b50*/  CS2R R32, SRZ ;  /* 0x0000000000207805 */ /* 0x000fe4000001ff00 */
[----:B------:R-:W-:Y:S02]  /*1b60*/  LEA.HI.X.SX32 R123, R35, UR7, 0x1, P3 ;  /* 0x00000007237b7c11 */ /* 0x000fe400098f0eff */
[----:B------:R-:W-:-:S02]  /*1b70*/  CS2R R34, SRZ ;  /* 0x0000000000227805 */ /* 0x000fc4000001ff00 */
[----:B------:R-:W-:Y:S02]  /*1b80*/  LEA.HI.X.SX32 R121, R37, UR7, 0x1, P2 ;  /* 0x0000000725797c11 */ /* 0x000fe400090f0eff */
[----:B------:R-:W-:Y:S02]  /*1b90*/  CS2R R36, SRZ ;  /* 0x0000000000247805 */ /* 0x000fe4000001ff00 */
[----:B------:R-:W-:Y:S01]  /*1ba0*/  LEA.HI.X.SX32 R119, R119, UR7, 0x1, P1 ;  /* 0x0000000777777c11 */ /* 0x000fe200088f0eff */
[----:B------:R-:W-:Y:S01]  /*1bb0*/  IMAD R17, R17, R70, RZ ;  /* 0x0000004611117224 */ /* 0x000fe200078e02ff */
[C---:B------:R-:W-:Y:S01]  /*1bc0*/  LOP3.LUT R94, R0.reuse, 0x20, RZ, 0x3c, !PT ;  /* 0x00000020005e7812 */ /* 0x040fe200078e3cff */
[----:B------:R-:W-:Y:S01]  /*1bd0*/  UMOV UR5, URZ ;  /* 0x0000003f00057c82 */ /* 0x000fe20008000000 */
[C---:B------:R-:W-:Y:S01]  /*1be0*/  LOP3.LUT R95, R0.reuse, 0x40, RZ, 0x3c, !PT ;  /* 0x00000040005f7812 */ /* 0x040fe200078e3cff */
[----:B------:R-:W-:Y:S01]  /*1bf0*/  UMOV UR7, URZ ;  /* 0x0000003f00077c82 */ /* 0x000fe20008000000 */
[----:B------:R-:W-:Y:S01]  /*1c00*/  LOP3.LUT R96, R0, 0x60, RZ, 0x3c, !PT ;  /* 0x0000006000607812 */ /* 0x000fe200078e3cff */
[----:B------:R-:W-:-:S02]  /*1c10*/  UIADD3.64 UR8, UR4, UR8, URZ ;  /* 0x0000000804087297 */ /* 0x000fc4000fffe03f */
[----:B------:R-:W-:-:S12]  /*1c20*/  UIADD3.64 UR10, UR6, -UR10, URZ ;  /* 0x8000000a060a7297 */ /* 0x000fd8000fffe03f */
.L_x_1:
[C---:B------:R-:W-:Y:S01]  /*1c30*/  ISETP.GE.AND P0, PT, R16.reuse, UR13, PT ;  /* 0x0000000d10007c0c */ /* 0x040fe2000bf06270 */
[----:B------:R-:W-:Y:S01]  /*1c40*/  IMAD.WIDE R70, R93, 0x2, R68 ;  /* 0x000000025d467825 */ /* 0x000fe200078e0244 */
[----:B------:R-:W-:Y:S02]  /*1c50*/  LOP3.LUT R72, R16, 0x8, RZ, 0xfc, !PT ;  /* 0x0000000810487812 */ /* 0x000fe400078efcff */
[----:B------:R-:W-:Y:S02]  /*1c60*/  PRMT R114, RZ, 0x7610, R114 ;  /* 0x00007610ff727816 */ /* 0x000fe40000000072 */
[----:B------:R-:W-:Y:S02]  /*1c70*/  ISETP.GE.AND P1, PT, R72, UR13, PT ;  /* 0x0000000d48007c0c */ /* 0x000fe4000bf26270 */
[----:B------:R-:W-:-:S05]  /*1c80*/  LOP3.LUT R72, R16, 0x10, RZ, 0xfc, !PT ;  /* 0x0000001010487812 */ /* 0x000fca00078efcff */
[----:B------:R0:W2:Y:S01]  /*1c90*/  @!P0 LDG.E.U16 R114, desc[UR14][R70.64] ;  /* 0x0000000e46728981 */ /* 0x0000a2000c1e1500 */
[----:B------:R-:W-:Y:S01]  /*1ca0*/  PRMT R97, RZ, 0x7610, R97 ;  /* 0x00007610ff617816 */ /* 0x000fe20000000061 */
[----:B------:R-:W-:Y:S01]  /*1cb0*/  IMAD.WIDE R74, R63, 0x2, R68 ;  /* 0x000000023f4a7825 */ /* 0x000fe200078e0244 */
[----:B------:R-:W-:-:S04]  /*1cc0*/  ISETP.GE.AND P0, PT, R72, UR13, PT ;  /* 0x0000000d48007c0c */ /* 0x000fc8000bf06270 */
[----:B------:R1:W3:Y:S01]  /*1cd0*/  @!P1 LDG.E.U16 R97, desc[UR14][R74.64] ;  /* 0x0000000e4a619981 */ /* 0x0002e2000c1e1500 */
[----:B------:R-:W-:Y:S01]  /*1ce0*/  LOP3.LUT R76, R16, 0x18, RZ, 0xfc, !PT ;  /* 0x00000018104c7812 */ /* 0x000fe200078efcff */
[----:B------:R-:W-:Y:S01]  /*1cf0*/  IMAD.WIDE R72, R59, 0x2, R68 ;  /* 0x000000023b487825 */ /* 0x000fe200078e0244 */
[----:B------:R-:W-:Y:S02]  /*1d00*/  PRMT R99, RZ, 0x7610, R99 ;  /* 0x00007610ff637816 */ /* 0x000fe40000000063 */
[----:B------:R-:W-:-:S04]  /*1d10*/  ISETP.GE.AND P1, PT, R76, UR13, PT ;  /* 0x0000000d4c007c0c */ /* 0x000fc8000bf26270 */
[----:B------:R4:W5:Y:S01]  /*1d20*/  @!P0 LDG.E.U16 R99, desc[UR14][R72.64] ;  /* 0x0000000e48638981 */ /* 0x000962000c1e1500 */
[----:B------:R-:W-:Y:S01]  /*1d30*/  LOP3.LUT R76, R16, 0x2, RZ, 0xfc, !PT ;  /* 0x00000002104c7812 */ /* 0x000fe200078efcff */
[----:B0-----:R-:W-:Y:S01]  /*1d40*/  IMAD.WIDE R70, R23, 0x2, R68 ;  /* 0x0000000217467825 */ /* 0x001fe200078e0244 */
[----:B------:R-:W-:Y:S02]  /*1d50*/  PRMT R101, RZ, 0x7610, R101 ;  /* 0x00007610ff657816 */ /* 0x000fe40000000065 */
[----:B------:R-:W-:-:S04]  /*1d60*/  ISETP.GE.AND P0, PT, R76, UR13, PT ;  /* 0x0000000d4c007c0c */ /* 0x000fc8000bf06270 */
[----:B------:R0:W5:Y:S01]  /*1d70*/  @!P1 LDG.E.U16 R101, desc[UR14][R70.64] ;  /* 0x0000000e46659981 */ /* 0x000162000c1e1500 */
[----:B------:R-:W-:Y:S01]  /*1d80*/  PRMT R103, RZ, 0x7610, R103 ;  /* 0x00007610ff677816 */ /* 0x000fe20000000067 */
[----:B-1----:R-:W-:Y:S01]  /*1d90*/  IMAD.WIDE R74, R66, 0x2, R68 ;  /* 0x00000002424a7825 */ /* 0x002fe200078e0244 */
[----:B------:R-:W-:-:S04]  /*1da0*/  LOP3.LUT R76, R16, 0xa, RZ, 0xfc, !PT ;  /* 0x0000000a104c7812 */ /* 0x000fc800078efcff */
[----:B------:R-:W-:Y:S02]  /*1db0*/  ISETP.GE.AND P1, PT, R76, UR13, PT ;  /* 0x0000000d4c007c0c */ /* 0x000fe4000bf26270 */
[----:B------:R1:W5:Y:S01]  /*1dc0*/  @!P0 LDG.E.U16 R103, desc[UR14][R74.64] ;  /* 0x0000000e4a678981 */ /* 0x000362000c1e1500 */
[----:B------:R-:W-:Y:S01]  /*1dd0*/  LOP3.LUT R76, R16, 0x12, RZ, 0xfc, !PT ;  /* 0x00000012104c7812 */ /* 0x000fe200078efcff */
[----:B----4-:R-:W-:Y:S01]  /*1de0*/  IMAD.WIDE R72, R62, 0x2, R68 ;  /* 0x000000023e487825 */ /* 0x010fe200078e0244 */
[----:B------:R-:W-:Y:S02]  /*1df0*/  PRMT R105, RZ, 0x7610, R105 ;  /* 0x00007610ff697816 */ /* 0x000fe40000000069 */
[----:B------:R-:W-:Y:S02]  /*1e00*/  ISETP.GE.AND P0, PT, R76, UR13, PT ;  /* 0x0000000d4c007c0c */ /* 0x000fe4000bf06270 */
[----:B------:R-:W-:Y:S01]  /*1e10*/  LOP3.LUT R77, R16, 0x6, RZ, 0xfc, !PT ;  /* 0x00000006104d7812 */ /* 0x000fe200078efcff */
[----:B0-----:R-:W-:Y:S01]  /*1e20*/  IMAD.WIDE R70, R58, 0x2, R68 ;  /* 0x000000023a467825 */ /* 0x001fe200078e0244 */
[----:B------:R-:W-:-:S02]  /*1e30*/  PRMT R107, RZ, 0x7610, R107 ;  /* 0x00007610ff6b7816 */ /* 0x000fc4000000006b */
[----:B------:R-:W-:Y:S01]  /*1e40*/  ISETP.GE.AND P5, PT, R77, UR13, PT ;  /* 0x0000000d4d007c0c */ /* 0x000fe2000bfa6270 */
[----:B------:R0:W4:Y:S01]  /*1e50*/  @!P1 LDG.E.U16 R105, desc[UR14][R72.64] ;  /* 0x0000000e48699981 */ /* 0x000122000c1e1500 */
[C---:B------:R-:W-:Y:S02]  /*1e60*/  LOP3.LUT R76, R16.reuse, 0x4, RZ, 0xfc, !PT ;  /* 0x00000004104c7812 */ /* 0x040fe400078efcff */
[----:B-1----:R-:W-:Y:S02]  /*1e70*/  LOP3.LUT R74, R16, 0xc, RZ, 0xfc, !PT ;  /* 0x0000000c104a7812 */ /* 0x002fe400078efcff */
[----:B------:R-:W-:Y:S01]  /*1e80*/  ISETP.GE.AND P4, PT, R76, UR13, PT ;  /* 0x0000000d4c007c0c */ /* 0x000fe2000bf86270 */
[----:B------:R1:W4:Y:S01]  /*1e90*/  @!P0 LDG.E.U16 R107, desc[UR14][R70.64] ;  /* 0x0000000e466b8981 */ /* 0x000322000c1e1500 */
[----:B------:R-:W-:Y:S01]  /*1ea0*/  ISETP.GE.AND P0, PT, R74, UR13, PT ;  /* 0x0000000d4a007c0c */ /* 0x000fe2000bf06270 */
[----:B------:R-:W-:Y:S01]  /*1eb0*/  IMAD.WIDE R76, R64, 0x2, R68 ;  /* 0x00000002404c7825 */ /* 0x000fe200078e0244 */
[----:B------:R-:W-:-:S02]  /*1ec0*/  PRMT R109, RZ, 0x7610, R109 ;  /* 0x00007610ff6d7816 */ /* 0x000fc4000000006d */
[C---:B0-----:R-:W-:Y:S01]  /*1ed0*/  LOP3.LUT R72, R16.reuse, 0xe, RZ, 0xfc, !PT ;  /* 0x0000000e10487812 */ /* 0x041fe200078efcff */
[----:B------:R-:W-:Y:S01]  /*1ee0*/  IMAD.WIDE R74, R65, 0x2, R68 ;  /* 0x00000002414a7825 */ /* 0x000fe200078e0244 */
[C---:B------:R-:W-:Y:S02]  /*1ef0*/  LOP3.LUT R104, R16.reuse, 0x1a, RZ, 0xfc, !PT ;  /* 0x0000001a10687812 */ /* 0x040fe400078efcff */
[----:B------:R-:W-:Y:S01]  /*1f00*/  PRMT R98, RZ, 0x7610, R98 ;  /* 0x00007610ff627816 */ /* 0x000fe20000000062 */
[----:B------:R-:W4:Y:S01]  /*1f10*/  @!P5 LDG.E.U16 R109, desc[UR14][R76.64] ;  /* 0x0000000e4c6dd981 */ /* 0x000f22000c1e1500 */
[----:B-1----:R-:W-:Y:S02]  /*1f20*/  LOP3.LUT R70, R16, 0x16, RZ, 0xfc, !PT ;  /* 0x0000001610467812 */ /* 0x002fe400078efcff */
[----:B------:R-:W-:Y:S02]  /*1f30*/  PRMT R100, RZ, 0x7610, R100 ;  /* 0x00007610ff647816 */ /* 0x000fe40000000064 */
[----:B------:R-:W-:Y:S01]  /*1f40*/  ISETP.GE.AND P3, PT, R70, UR13, PT ;  /* 0x0000000d46007c0c */ /* 0x000fe2000bf66270 */
[----:B------:R-:W-:Y:S01]  /*1f50*/  IMAD.WIDE R70, R61, 0x2, R68 ;  /* 0x000000023d467825 */ /* 0x000fe200078e0244 */
[----:B------:R-:W-:Y:S01]  /*1f60*/  ISETP.GE.AND P1, PT, R72, UR13, PT ;  /* 0x0000000d48007c0c */ /* 0x000fe2000bf26270 */
[----:B------:R0:W4:Y:S01]  /*1f70*/  @!P4 LDG.E.U16 R98, desc[UR14][R74.64] ;  /* 0x0000000e4a62c981 */ /* 0x000122000c1e1500 */
[----:B------:R-:W-:-:S02]  /*1f80*/  ISETP.GE.AND P5, PT, R104, UR13, PT ;  /* 0x0000000d68007c0c */ /* 0x000fc4000bfa6270 */
[C---:B------:R-:W-:Y:S01]  /*1f90*/  LOP3.LUT R73, R16.reuse, 0x14, RZ, 0xfc, !PT ;  /* 0x0000001410497812 */ /* 0x040fe200078efcff */
[----:B------:R1:W4:Y:S01]  /*1fa0*/  @!P0 LDG.E.U16 R100, desc[UR14][R70.64] ;  /* 0x0000000e46648981 */ /* 0x000322000c1e1500 */
[C---:B------:R-:W-:Y:S02]  /*1fb0*/  LOP3.LUT R112, R16.reuse, 0x1c, RZ, 0xfc, !PT ;  /* 0x0000001c10707812 */ /* 0x040fe400078efcff */
[----:B------:R-:W-:Y:S02]  /*1fc0*/  LOP3.LUT R104, R16, 0x1e, RZ, 0xfc, !PT ;  /* 0x0000001e10687812 */ /* 0x000fe400078efcff */
[----:B------:R-:W-:Y:S02]  /*1fd0*/  ISETP.GE.AND P2, PT, R73, UR13, PT ;  /* 0x0000000d49007c0c */ /* 0x000fe4000bf46270 */
[----:B------:R-:W-:Y:S02]  /*1fe0*/  ISETP.GE.AND P4, PT, R112, UR13, PT ;  /* 0x0000000d70007c0c */ /* 0x000fe4000bf86270 */
[----:B------:R-:W-:Y:S01]  /*1ff0*/  ISETP.GE.AND P0, PT, R104, UR13, PT ;  /* 0x0000000d68007c0c */ /* 0x000fe2000bf06270 */
[----:B------:R-:W-:Y:S01]  /*2000*/  IMAD.WIDE R72, R60, 0x2, R68 ;  /* 0x000000023c487825 */ /* 0x000fe200078e0244 */
[----:B------:R-:W-:-:S02]  /*2010*/  PRMT R111, RZ, 0x7610, R111 ;  /* 0x00007610ff6f7816 */ /* 0x000fc4000000006f */
[----:B------:R-:W-:Y:S01]  /*2020*/  PRMT R102, RZ, 0x7610, R102 ;  /* 0x00007610ff667816 */ /* 0x000fe20000000066 */
[----:B------:R-:W-:Y:S01]  /*2030*/  IMAD.WIDE R80, R57, 0x2, R68 ;  /* 0x0000000239507825 */ /* 0x000fe200078e0244 */
[----:B------:R-:W-:Y:S02]  /*2040*/  PRMT R113, RZ, 0x7610, R113 ;  /* 0x00007610ff717816 */ /* 0x000fe40000000071 */
[----:B------:R1:W4:Y:S01]  /*2050*/  @!P1 LDG.E.U16 R111, desc[UR14][R72.64] ;  /* 0x0000000e486f9981 */ /* 0x000322000c1e1500 */
[----:B------:R-:W-:Y:S01]  /*2060*/  PRMT R115, RZ, 0x7610, R115 ;  /* 0x00007610ff737816 */ /* 0x000fe20000000073 */
[----:B0-----:R-:W-:Y:S01]  /*2070*/  IMAD.WIDE R74, R56, 0x2, R68 ;  /* 0x00000002384a7825 */ /* 0x001fe200078e0244 */
[----:B------:R-:W-:Y:S01]  /*2080*/  PRMT R104, RZ, 0x7610, R104 ;  /* 0x00007610ff687816 */ /* 0x000fe20000000068 */
[----:B------:R-:W4:Y:S01]  /*2090*/  @!P2 LDG.E.U16 R102, desc[UR14][R80.64] ;  /* 0x0000000e5066a981 */ /* 0x000f22000c1e1500 */
[----:B------:R-:W-:Y:S01]  /*20a0*/  PRMT R117, RZ, 0x7610, R117 ;  /* 0x00007610ff757816 */ /* 0x000fe20000000075 */
[----:B------:R-:W-:-:S02]  /*20b0*/  IMAD.WIDE R76, R22, 0x2, R68 ;  /* 0x00000002164c7825 */ /* 0x000fc400078e0244 */
[----:B------:R-:W4:Y:S02]  /*20c0*/  @!P3 LDG.E.U16 R113, desc[UR14][R74.64] ;  /* 0x0000000e4a71b981 */ /* 0x000f24000c1e1500 */
[--C-:B-1----:R-:W-:Y:S02]  /*20d0*/  IMAD.WIDE R70, R21, 0x2, R68.reuse ;  /* 0x0000000215467825 */ /* 0x102fe400078e0244 */
[----:B------:R-:W4:Y:S02]  /*20e0*/  @!P5 LDG.E.U16 R115, desc[UR14][R76.64] ;  /* 0x0000000e4c73d981 */ /* 0x000f24000c1e1500 */
[----:B------:R-:W-:Y:S02]  /*20f0*/  IMAD.WIDE R72, R20, 0x2, R68 ;  /* 0x0000000214487825 */ /* 0x000fe400078e0244 */
[----:B------:R-:W4:Y:S04]  /*2100*/  @!P4 LDG.E.U16 R104, desc[UR14][R70.64] ;  /* 0x0000000e4668c981 */ /* 0x000f28000c1e1500 */
[----:B------:R0:W4:Y:S01]  /*2110*/  @!P0 LDG.E.U16 R117, desc[UR14][R72.64] ;  /* 0x0000000e48758981 */ /* 0x000122000c1e1500 */
[----:B------:R-:W-:Y:S01]  /*2120*/  BAR.SYNC.DEFER_BLOCKING 0x0 ;  /* 0x0000000000007b1d */ /* 0x000fe20000010000 */
[----:B------:R-:W-:-:S04]  /*2130*/  LOP3.LUT R112, R18, 0x1f, RZ, 0xc0, !PT ;  /* 0x0000001f12707812 */ /* 0x000fc800078ec0ff */
[----:B------:R-:W-:Y:S01]  /*2140*/  ISETP.GE.AND P1, PT, R112, UR13, PT ;  /* 0x0000000d70007c0c */ /* 0x000fe2000bf26270 */
[----:B0-----:R-:W-:Y:S02]  /*2150*/  IMAD.MOV.U32 R72, RZ, RZ, R120 ;  /* 0x000000ffff487224 */ /* 0x001fe400078e0078 */
[--C-:B------:R-:W-:Y:S01]  /*2160*/  IMAD.MOV.U32 R73, RZ, RZ, R121.reuse ;  /* 0x000000ffff497224 */ /* 0x100fe200078e0079 */
[----:B------:R-:W-:Y:S01]  /*2170*/  PRMT R121, RZ, 0x7610, R121 ;  /* 0x00007610ff797816 */ /* 0x000fe20000000079 */
[----:B------:R-:W-:-:S08]  /*2180*/  IMAD.WIDE R74, R17, 0x2, R72 ;  /* 0x00000002114a7825 */ /* 0x000fd000078e0248 */
[----:B------:R0:W4:Y:S02]  /*2190*/  @!P1 LDG.E.U16 R121, desc[UR14][R74.64] ;  /* 0x0000000e4a799981 */ /* 0x000124000c1e1500 */
[----:B0-----:R-:W-:Y:S02]  /*21a0*/  IMAD.MOV.U32 R74, RZ, RZ, R110 ;  /* 0x000000ffff4a7224 */ /* 0x001fe400078e006e */
[--C-:B------:R-:W-:Y:S01]  /*21b0*/  IMAD.MOV.U32 R75, RZ, RZ, R123.reuse ;  /* 0x000000ffff4b7224 */ /* 0x100fe200078e007b */
[----:B------:R-:W-:Y:S01]  /*21c0*/  PRMT R123, RZ, 0x7610, R123 ;  /* 0x00007610ff7b7816 */ /* 0x000fe2000000007b */
[----:B------:R-:W-:Y:S01]  /*21d0*/  IMAD.WIDE R76, R17, 0x2, R74 ;  /* 0x00000002114c7825 */ /* 0x000fe200078e024a */
[----:B------:R-:W-:-:S04]  /*21e0*/  PRMT R125, RZ, 0x7610, R125 ;  /* 0x00007610ff7d7816 */ /* 0x000fc8000000007d */
[----:B------:R0:W4:Y:S01]  /*21f0*/  @!P1 LDG.E.U16 R123, desc[UR14][R76.64] ;  /* 0x0000000e4c7b9981 */ /* 0x000122000c1e1500 */
[----:B------:R-:W-:Y:S02]  /*2200*/  IMAD.MOV.U32 R70, RZ, RZ, R118 ;  /* 0x000000ffff467224 */ /* 0x000fe400078e0076 */
[----:B------:R-:W-:Y:S02]  /*2210*/  IMAD.MOV.U32 R71, RZ, RZ, R119 ;  /* 0x000000ffff477224 */ /* 0x000fe400078e0077 */
[----:B0-----:R-:W-:Y:S02]  /*2220*/  IMAD.MOV.U32 R76, RZ, RZ, R78 ;  /* 0x000000ffff4c7224 */ /* 0x001fe400078e004e */
[----:B------:R-:W-:Y:S01]  /*2230*/  IMAD.MOV.U32 R77, RZ, RZ, R79 ;  /* 0x000000ffff4d7224 */ /* 0x000fe200078e004f */
[----:B------:R-:W-:Y:S01]  /*2240*/  PRMT R119, RZ, 0x7610, R119 ;  /* 0x00007610ff777816 */ /* 0x000fe20000000077 */
[----:B------:R-:W-:-:S04]  /*2250*/  IMAD.WIDE R78, R17, 0x2, R76 ;  /* 0x00000002114e7825 */ /* 0x000fc800078e024c */
[C---:B------:R-:W-:Y:S01]  /*2260*/  IMAD.WIDE R80, R17.reuse, 0x2, R70 ;  /* 0x0000000211507825 */ /* 0x040fe200078e0246 */
[----:B------:R0:W4:Y:S04]  /*2270*/  @!P1 LDG.E.U16 R125, desc[UR14][R78.64] ;  /* 0x0000000e4e7d9981 */ /* 0x000128000c1e1500 */
[----:B------:R1:W4:Y:S01]  /*2280*/  @!P1 LDG.E.U16 R119, desc[UR14][R80.64] ;  /* 0x0000000e50779981 */ /* 0x000322000c1e1500 */
[----:B0-----:R-:W-:Y:S02]  /*2290*/  IMAD.MOV.U32 R78, RZ, RZ, R106 ;  /* 0x000000ffff4e7224 */ /* 0x001fe400078e006a */
[----:B------:R-:W-:Y:S01]  /*22a0*/  IMAD.MOV.U32 R79, RZ, RZ, R108 ;  /* 0x000000ffff4f7224 */ /* 0x000fe200078e006c */
[----:B------:R-:W-:Y:S01]  /*22b0*/  PRMT R106, RZ, 0x7610, R106 ;  /* 0x00007610ff6a7816 */ /* 0x000fe2000000006a */
[----:B-1----:R-:W-:Y:S01]  /*22c0*/  IMAD.WIDE R80, R17, 0x2, R78 ;  /* 0x0000000211507825 */ /* 0x002fe200078e024e */
[----:B------:R-:W-:-:S04]  /*22d0*/  PRMT R108, RZ, 0x7610, R108 ;  /* 0x00007610ff6c7816 */ /* 0x000fc8000000006c */
[----:B------:R0:W4:Y:S02]  /*22e0*/  @!P1 LDG.E.U16 R106, desc[UR14][R80.64] ;  /* 0x0000000e506a9981 */ /* 0x000124000c1e1500 */
[----:B0-----:R-:W-:Y:S02]  /*22f0*/  IMAD.MOV.U32 R80, RZ, RZ, R82 ;  /* 0x000000ffff507224 */ /* 0x001fe400078e0052 */
[----:B------:R-:W-:Y:S02]  /*2300*/  IMAD.MOV.U32 R81, RZ, RZ, R83 ;  /* 0x000000ffff517224 */ /* 0x000fe400078e0053 */
[----:B------:R-:W-:Y:S01]  /*2310*/  IMAD.WIDE R82, R17, 0x2, R80 ;  /* 0x0000000211527825 */ /* 0x000fe200078e0250 */
        /* <DEDUP_REMOVED lines=25> */
[----:B--2---:R0:W-:Y:S04]  /*24b0*/  STS.U16 [R0+UR12], R114 ;  /* 0x0000007200007988 */ /* 0x0041e8000800040c */
[----:B------:R1:W2:Y:S01]  /*24c0*/  @!P1 LDG.E.U16 R120, desc[UR14][R2.64] ;  /* 0x0000000e02789981 */ /* 0x0002a2000c1e1500 */
[----:B0-----:R-:W-:Y:S01]  /*24d0*/  PRMT R114, RZ, 0x7610, R114 ;  /* 0x00007610ff727816 */ /* 0x001fe20000000072 */
[----:B-1----:R-:W-:-:S02]  /*24e0*/  IMAD.MOV.U32 R2, RZ, RZ, R4 ;  /* 0x000000ffff027224 */ /* 0x002fc400078e0004 */
[----:B------:R-:W-:Y:S02]  /*24f0*/  IMAD.MOV.U32 R3, RZ, RZ, R5 ;  /* 0x000000ffff037224 */ /* 0x000fe400078e0005 */
[----:B------:R-:W-:Y:S01]  /*2500*/  IMAD.WIDE R4, R17, 0x2, R2 ;  /* 0x0000000211047825 */ /* 0x000fe200078e0202 */
[----:B---3--:R0:W-:Y:S04]  /*2510*/  STS.U16 [R0+UR12+0x400], R97 ;  /* 0x0004006100007988 */ /* 0x0081e8000800040c */
[----:B------:R1:W3:Y:S01]  /*2520*/  @!P1 LDG.E.U16 R114, desc[UR14][R4.64] ;  /* 0x0000000e04729981 */ /* 0x0002e2000c1e1500 */
[----:B0-----:R-:W-:Y:S01]  /*2530*/  PRMT R97, RZ, 0x7610, R97 ;  /* 0x00007610ff617816 */ /* 0x001fe20000000061 */
[----:B-1----:R-:W-:Y:S02]  /*2540*/  IMAD.MOV.U32 R4, RZ, RZ, R6 ;  /* 0x000000ffff047224 */ /* 0x002fe400078e0006 */
[----:B------:R-:W-:-:S02]  /*2550*/  IMAD.MOV.U32 R5, RZ, RZ, R7 ;  /* 0x000000ffff057224 */ /* 0x000fc400078e0007 */
[C---:B------:R-:W-:Y:S01]  /*2560*/  IMAD.WIDE R6, R17.reuse, 0x2, R4 ;  /* 0x0000000211067825 */ /* 0x040fe200078e0204 */
[----:B-----5:R0:W-:Y:S04]  /*2570*/  STS.U16 [R0+UR12+0x800], R99 ;  /* 0x0008006300007988 */ /* 0x0201e8000800040c */
[----:B------:R1:W5:Y:S01]  /*2580*/  @!P1 LDG.E.U16 R97, desc[UR14][R6.64] ;  /* 0x0000000e06619981 */ /* 0x000362000c1e1500 */
[----:B0-----:R-:W-:Y:S01]  /*2590*/  PRMT R99, RZ, 0x7610, R99 ;  /* 0x00007610ff637816 */ /* 0x001fe20000000063 */
[----:B-1----:R-:W-:Y:S02]  /*25a0*/  IMAD.MOV.U32 R6, RZ, RZ, R8 ;  /* 0x000000ffff067224 */ /* 0x002fe400078e0008 */
[----:B------:R-:W-:Y:S02]  /*25b0*/  IMAD.MOV.U32 R7, RZ, RZ, R9 ;  /* 0x000000ffff077224 */ /* 0x000fe400078e0009 */
[----:B------:R-:W-:Y:S01]  /*25c0*/  IMAD.WIDE R8, R17, 0x2, R6 ;  /* 0x0000000211087825 */ /* 0x000fe200078e0206 */
[----:B------:R0:W-:Y:S04]  /*25d0*/  STS.U16 [R0+UR12+0xc00], R101 ;  /* 0x000c006500007988 */ /* 0x0001e8000800040c */
[----:B------:R1:W3:Y:S01]  /*25e0*/  @!P1 LDG.E.U16 R99, desc[UR14][R8.64] ;  /* 0x0000000e08639981 */ /* 0x0002e2000c1e1500 */
[----:B0-----:R-:W-:Y:S01]  /*25f0*/  PRMT R101, RZ, 0x7610, R101 ;  /* 0x00007610ff657816 */ /* 0x001fe20000000065 */
[----:B-1----:R-:W-:-:S02]  /*2600*/  IMAD.MOV.U32 R8, RZ, RZ, R10 ;  /* 0x000000ffff087224 */ /* 0x002fc400078e000a */
[----:B------:R-:W-:Y:S02]  /*2610*/  IMAD.MOV.U32 R9, RZ, RZ, R11 ;  /* 0x000000ffff097224 */ /* 0x000fe400078e000b */
[----:B------:R-:W-:Y:S01]  /*2620*/  IMAD.WIDE R10, R17, 0x2, R8 ;  /* 0x00000002110a7825 */ /* 0x000fe200078e0208 */
[----:B------:R0:W-:Y:S04]  /*2630*/  STS.U16 [R94+UR12+0x100], R103 ;  /* 0x000100675e007988 */ /* 0x0001e8000800040c */
[----:B------:R1:W3:Y:S01]  /*2640*/  @!P1 LDG.E.U16 R101, desc[UR14][R10.64] ;  /* 0x0000000e0a659981 */ /* 0x0002e2000c1e1500 */
[----:B0-----:R-:W-:Y:S01]  /*2650*/  PRMT R103, RZ, 0x7610, R103 ;  /* 0x00007610ff677816 */ /* 0x001fe20000000067 */
[----:B-1----:R-:W-:Y:S02]  /*2660*/  IMAD.MOV.U32 R10, RZ, RZ, R12 ;  /* 0x000000ffff0a7224 */ /* 0x002fe400078e000c */
[----:B------:R-:W-:-:S02]  /*2670*/  IMAD.MOV.U32 R11, RZ, RZ, R13 ;  /* 0x000000ffff0b7224 */ /* 0x000fc400078e000d */
[----:B------:R-:W-:-:S05]  /*2680*/  IMAD.WIDE R12, R17, 0x2, R10 ;  /* 0x00000002110c7825 */ /* 0x000fca00078e020a */
[----:B------:R-:W3:Y:S04]  /*2690*/  @!P1 LDG.E.U16 R103, desc[UR14][R12.64] ;  /* 0x0000000e0c679981 */ /* 0x000ee8000c1e1500 */
[----:B----4-:R-:W-:Y:S04]  /*26a0*/  STS.U16 [R94+UR12+0x500], R105 ;  /* 0x000500695e007988 */ /* 0x010fe8000800040c */
[----:B------:R-:W-:Y:S04]  /*26b0*/  STS.U16 [R94+UR12+0x900], R107 ;  /* 0x0009006b5e007988 */ /* 0x000fe8000800040c */
        /* <DEDUP_REMOVED lines=11> */
[----:B------:R0:W-:Y:S04]  /*2770*/  STS.U16 [R0+UR12+0x1400], R106 ;  /* 0x0014006a00007988 */ /* 0x0001e8000800040c */
[----:B------:R1:W-:Y:S04]  /*2780*/  STS.U16 [R0+UR12+0x1600], R110 ;  /* 0x0016006e00007988 */ /* 0x0003e8000800040c */
[----:B------:R-:W-:Y:S04]  /*2790*/  STS.U16 [R0+UR12+0x1800], R116 ;  /* 0x0018007400007988 */ /* 0x000fe8000800040c */
[----:B--2---:R-:W-:Y:S04]  /*27a0*/  STS.U16 [R0+UR12+0x1a00], R120 ;  /* 0x001a007800007988 */ /* 0x004fe8000800040c */
[----:B-----5:R-:W-:Y:S04]  /*27b0*/  STS.U16 [R0+UR12+0x1c00], R97 ;  /* 0x001c006100007988 */ /* 0x020fe8000800040c */
[----:B---3--:R-:W-:Y:S04]  /*27c0*/  STS.U16 [R0+UR12+0x1e00], R101 ;  /* 0x001e006500007988 */ /* 0x008fe8000800040c */
[----:B------:R-:W-:Y:S04]  /*27d0*/  STS.U16 [R94+UR12+0x1100], R121 ;  /* 0x001100795e007988 */ /* 0x000fe8000800040c */
[----:B------:R-:W-:Y:S04]  /*27e0*/  STS.U16 [R94+UR12+0x1300], R125 ;  /* 0x0013007d5e007988 */ /* 0x000fe8000800040c */
[----:B------:R2:W-:Y:S04]  /*27f0*/  STS.U16 [R94+UR12+0x1500], R108 ;  /* 0x0015006c5e007988 */ /* 0x0005e8000800040c */
[----:B------:R-:W-:Y:S04]  /*2800*/  STS.U16 [R94+UR12+0x1700], R112 ;  /* 0x001700705e007988 */ /* 0x000fe8000800040c */
[----:B------:R3:W-:Y:S04]  /*2810*/  STS.U16 [R94+UR12+0x1900], R118 ;  /* 0x001900765e007988 */ /* 0x0007e8000800040c */
[----:B------:R4:W-:Y:S04]  /*2820*/  STS.U16 [R94+UR12+0x1b00], R114 ;  /* 0x001b00725e007988 */ /* 0x0009e8000800040c */
[----:B------:R4:W-:Y:S04]  /*2830*/  STS.U16 [R94+UR12+0x1d00], R99 ;  /* 0x001d00635e007988 */ /* 0x0009e8000800040c */
[----:B------:R4:W-:Y:S01]  /*2840*/  STS.U16 [R94+UR12+0x1f00], R103 ;  /* 0x001f00675e007988 */ /* 0x0009e2000800040c */
[----:B------:R5:W-:Y:S06]  /*2850*/  MEMBAR.ALL.CTA ;  /* 0x0000000000007992 */ /* 0x000bec0000008000 */
[----:B-----5:R-:W5:Y:S02]  /*2860*/  FENCE.VIEW.ASYNC.S ;  /* 0x00000000000073c6 */ /* 0x020f640000000000 */
[----:B-----5:R-:W-:Y:S06]  /*2870*/  BAR.SYNC.DEFER_BLOCKING 0x0 ;  /* 0x0000000000007b1d */ /* 0x020fec0000010000 */
[----:B------:R-:W-:Y:S01]  /*2880*/  UMOV UR16, UR4 ;  /* 0x0000000400107c82 */ /* 0x000fe20008000000 */
[----:B------:R-:W-:Y:S01]  /*2890*/  UMOV UR17, 0x40000040 ;  /* 0x4000004000117882 */ /* 0x000fe20000000000 */
[----:B------:R-:W-:Y:S01]  /*28a0*/  UMOV UR18, UR6 ;  /* 0x0000000600127c82 */ /* 0x000fe20008000000 */
[----:B------:R-:W-:Y:S01]  /*28b0*/  UMOV UR19, 0x80000020 ;  /* 0x8000002000137882 */ /* 0x000fe20000000000 */
[----:B------:R-:W-:-:S06]  /*28c0*/  WARPGROUP.ARRIVE ;  /* 0x00000000000079c5 */ /* 0x000fcc0000000000 */
[----:B------:R-:W-:Y:S01]  /*28d0*/  HGMMA.64x64x16.F32 R24, gdesc[UR16].tnspA, R24 ;  /* 0x20e00000101879f0 */ /* 0x000fe20008700818 */
[----:B------:R-:W-:-:S05]  /*28e0*/  VIADD R92, R92, 0xffffffff ;  /* 0xffffffff5c5c7836 */ /* 0x000fca0000000000 */
[----:B------:R-:W-:Y:S01]  /*28f0*/  ISETP.NE.U32.AND P0, PT, R92, RZ, PT ;  /* 0x000000ff5c00720c */ /* 0x000fe20003f05070 */
[C---:B------:R-:W-:Y:S01]  /*2900*/  IMAD.WIDE R12, R19.reuse, 0x2, R10 ;  /* 0x00000002130c7825 */ /* 0x040fe200078e020a */
[----:B------:R-:W-:Y:S03]  /*2910*/  HGMMA.64x64x16.F32 R24, gdesc[UR8].tnspA, R24, gsb0 ;  /* 0x20e00000081879f0 */ /* 0x000fe60008000818 */
[----:B------:R-:W-:-:S04]  /*2920*/  IMAD.WIDE R10, R19, 0x2, R8 ;  /* 0x00000002130a7825 */ /* 0x000fc800078e0208 */
[----:B------:R-:W-:-:S04]  /*2930*/  IMAD.WIDE R8, R19, 0x2, R6 ;  /* 0x0000000213087825 */ /* 0x000fc800078e0206 */
[----:B------:R-:W-:Y:S01]  /*2940*/  IMAD.WIDE R6, R19, 0x2, R4 ;  /* 0x0000000213067825 */ /* 0x000fe200078e0204 */
[----:B------:R-:W-:-:S03]  /*2950*/  UIADD3 UR13, UR13, -0x20, URZ ;  /* 0xffffffe00d0d7890 */ /* 0x000fc6000fffe03f */
[----:B------:R-:W-:-:S04]  /*2960*/  IMAD.WIDE R4, R19, 0x2, R2 ;  /* 0x0000000213047825 */ /* 0x000fc800078e0202 */
[----:B------:R-:W-:-:S04]  /*2970*/  IMAD.WIDE R2, R19, 0x2, R90 ;  /* 0x0000000213027825 */ /* 0x000fc800078e025a */
[----:B------:R-:W-:-:S04]  /*2980*/  IMAD.WIDE R90, R19, 0x2, R88 ;  /* 0x00000002135a7825 */ /* 0x000fc800078e0258 */
[----:B0-----:R-:W-:-:S04]  /*2990*/  IMAD.WIDE R106, R19, 0x2, R78 ;  /* 0x00000002136a7825 */ /* 0x001fc800078e024e */
[----:B-1----:R-:W-:-:S04]  /*29a0*/  IMAD.WIDE R110, R19, 0x2, R74 ;  /* 0x00000002136e7825 */ /* 0x002fc800078e024a */
[----:B------:R-:W-:-:S04]  /*29b0*/  IMAD.WIDE R88, R19, 0x2, R86 ;  /* 0x0000000213587825 */ /* 0x000fc800078e0256 */
[----:B------:R-:W-:-:S04]  /*29c0*/  IMAD.WIDE R86, R19, 0x2, R84 ;  /* 0x0000000213567825 */ /* 0x000fc800078e0254 */
[----:B------:R-:W-:-:S04]  /*29d0*/  IMAD.WIDE R84, R19, 0x2, R82 ;  /* 0x0000000213547825 */ /* 0x000fc800078e0252 */
[----:B------:R-:W-:-:S04]  /*29e0*/  IMAD.WIDE R82, R19, 0x2, R80 ;  /* 0x0000000213527825 */ /* 0x000fc800078e0250 */
[----:B------:R-:W-:-:S04]  /*29f0*/  IMAD.WIDE R78, R19, 0x2, R76 ;  /* 0x00000002134e7825 */ /* 0x000fc800078e024c */
[----:B--2---:R-:W-:Y:S02]  /*2a00*/  IMAD.MOV.U32 R108, RZ, RZ, R107 ;  /* 0x000000ffff6c7224 */ /* 0x004fe400078e006b */
[----:B------:R-:W-:Y:S02]  /*2a10*/  IMAD.MOV.U32 R123, RZ, RZ, R111 ;  /* 0x000000ffff7b7224 */ /* 0x000fe400078e006f */
[----:B------:R-:W-:-:S04]  /*2a20*/  IMAD.WIDE R120, R19, 0x2, R72 ;  /* 0x0000000213787825 */ /* 0x000fc800078e0248 */
[----:B---3--:R-:W-:-:S04]  /*2a30*/  IMAD.WIDE R118, R19, 0x2, R70 ;  /* 0x0000000213767825 */ /* 0x008fc800078e0246 */
[----:B------:R-:W-:Y:S01]  /*2a40*/  IMAD.WIDE R68, R67, 0x2, R68 ;  /* 0x0000000243447825 */ /* 0x000fe200078e0244 */
[----:B------:R-:W-:Y:S02]  /*2a50*/  WARPGROUP.DEPBAR.LE gsb0, 0x0 ;  /* 0x00008000000079c5 */ /* 0x000fe40000010000 */
[----:B----4-:R-:W-:Y:S05]  /*2a60*/  @P0 BRA `(.L_x_1) ;  /* 0xfffffff000700947 */ /* 0x010fea000383ffff */
[----:B------:R-:W-:Y:S02]  /*2a70*/  F2FP.F16.F32.PACK_AB R51, R55, R51 ;  /* 0x000000333733723e */ /* 0x000fe400000000ff */
[----:B------:R-:W-:Y:S02]  /*2a80*/  F2FP.F16.F32.PACK_AB R50, R54, R50 ;  /* 0x000000323632723e */ /* 0x000fe400000000ff */
[----:B------:R-:W-:Y:S02]  /*2a90*/  F2FP.F16.F32.PACK_AB R49, R53, R49 ;  /* 0x000000313531723e */ /* 0x000fe400000000ff */
[----:B------:R-:W-:Y:S02]  /*2aa0*/  F2FP.F16.F32.PACK_AB R48, R52, R48 ;  /* 0x000000303430723e */ /* 0x000fe400000000ff */
[----:B------:R-:W-:Y:S02]  /*2ab0*/  F2FP.F16.F32.PACK_AB R43, R47, R43 ;  /* 0x0000002b2f2b723e */ /* 0x000fe400000000ff */
[----:B------:R-:W-:-:S02]  /*2ac0*/  F2FP.F16.F32.PACK_AB R42, R46, R42 ;  /* 0x0000002a2e2a723e */ /* 0x000fc400000000ff */
        /* <DEDUP_REMOVED lines=9> */
[----:B------:R-:W-:-:S07]  /*2b60*/  F2FP.F16.F32.PACK_AB R28, R28, R24 ;  /* 0x000000181c1c723e */ /* 0x000fce00000000ff */
.L_x_0:
[----:B------:R-:W-:Y:S01]  /*2b70*/  BAR.SYNC.DEFER_BLOCKING 0x0 ;  /* 0x0000000000007b1d */ /* 0x000fe20000010000 */
[C---:B------:R-:W-:Y:S01]  /*2b80*/  IMAD.SHL.U32 R0, R18.reuse, 0x80, RZ ;  /* 0x0000008012007824 */ /* 0x040fe200078e00ff */
[C---:B------:R-:W-:Y:S01]  /*2b90*/  LOP3.LUT R5, R15.reuse, R16, RZ, 0xfc, !PT ;  /* 0x000000100f057212 */ /* 0x040fe200078efcff */
[C---:B------:R-:W-:Y:S01]  /*2ba0*/  IMAD.SHL.U32 R26, R18.reuse, 0x10, RZ ;  /* 0x00000010121a7824 */ /* 0x040fe200078e00ff */
[----:B------:R-:W-:Y:S01]  /*2bb0*/  LOP3.LUT R2, R15, 0x3c, R16, 0xfe, !PT ;  /* 0x0000003c0f027812 */ /* 0x000fe200078efe10 */
[----:B------:R-:W-:Y:S01]  /*2bc0*/  IMAD.SHL.U32 R18, R18, 0x8, RZ ;  /* 0x0000000812127824 */ /* 0x000fe200078e00ff */
[----:B------:R-:W-:Y:S01]  /*2bd0*/  LOP3.LUT R3, R0, 0x400, RZ, 0xc0, !PT ;  /* 0x0000040000037812 */ /* 0x000fe200078ec0ff */
[----:B------:R-:W-:Y:S01]  /*2be0*/  ULDC.64 UR6, c[0x0][0x228] ;  /* 0x00008a0000067ab9 */ /* 0x000fe20000000a00 */
[----:B------:R-:W-:Y:S01]  /*2bf0*/  LOP3.LUT R0, R26, 0x70, RZ, 0xc0, !PT ;  /* 0x000000701a007812 */ /* 0x000fe200078ec0ff */
[----:B------:R-:W-:Y:S01]  /*2c00*/  ULDC UR4, c[0x0][0x244] ;  /* 0x0000910000047ab9 */ /* 0x000fe20000000800 */
[----:B------:R-:W-:-:S02]  /*2c10*/  LOP3.LUT R18, R18, 0x380, RZ, 0xc0, !PT ;  /* 0x0000038012127812 */ /* 0x000fc400078ec0ff */
[----:B------:R-:W-:Y:S02]  /*2c20*/  IADD3 R3, R3, UR12, R0 ;  /* 0x0000000c03037c10 */ /* 0x000fe4000fffe000 */
[----:B------:R-:W-:Y:S01]  /*2c30*/  LOP3.LUT R26, R26, 0x7f0, RZ, 0xc0, !PT ;  /* 0x000007f01a1a7812 */ /* 0x000fe200078ec0ff */
[----:B------:R-:W0:Y:S01]  /*2c40*/  LDC R0, c[0x0][0x248] ;  /* 0x00009200ff007b82 */ /* 0x000e220000000800 */
[----:B------:R-:W-:Y:S01]  /*2c50*/  ISETP.GE.AND P0, PT, R14, UR6, PT ;  /* 0x000000060e007c0c */ /* 0x000fe2000bf06270 */
[----:B------:R-:W-:Y:S01]  /*2c60*/  IMAD.IADD R44, R18, 0x1, R3 ;  /* 0x00000001122c7824 */ /* 0x000fe200078e0203 */
[--C-:B------:R-:W-:Y:S01]  /*2c70*/  LOP3.LUT R27, R15, 0x3a, R16.reuse, 0xfe, !PT ;  /* 0x0000003a0f1b7812 */ /* 0x100fe200078efe10 */
[----:B------:R-:W-:Y:S01]  /*2c80*/  IMAD R14, R14, UR4, RZ ;  /* 0x000000040e0e7c24 */ /* 0x000fe2000f8e02ff */
[----:B------:R-:W-:Y:S01]  /*2c90*/  ISETP.LT.AND P1, PT, R5, UR7, !P0 ;  /* 0x0000000705007c0c */ /* 0x000fe2000c721270 */
[----:B------:R-:W-:Y:S01]  /*2ca0*/  ULDC.64 UR4, c[0x0][0x220] ;  /* 0x0000880000047ab9 */ /* 0x000fe20000000a00 */
[----:B------:R-:W-:Y:S01]  /*2cb0*/  LOP3.LUT R3, R15, 0x38, R16, 0xfe, !PT ;  /* 0x000000380f037812 */ /* 0x000fe200078efe10 */
[----:B------:R1:W-:Y:S01]  /*2cc0*/  STSM.16.M88.4 [R44], R28 ;  /* 0x0000001c2c007844 */ /* 0x0003e20000000200 */
[----:B------:R-:W-:-:S02]  /*2cd0*/  LEA R12, P2, R14, UR4, 0x1 ;  /* 0x000000040e0c7c11 */ /* 0x000fc4000f8408ff */
[C-C-:B------:R-:W-:Y:S01]  /*2ce0*/  LOP3.LUT R17, R15.reuse, 0x36, R16.reuse, 0xfe, !PT ;  /* 0x000000360f117812 */ /* 0x140fe200078efe10 */
[----:B------:R-:W-:Y:S01]  /*2cf0*/  BAR.SYNC.DEFER_BLOCKING 0x0 ;  /* 0x0000000000007b1d */ /* 0x000fe20000010000 */
[----:B------:R-:W-:Y:S02]  /*2d00*/  LEA.HI.X.SX32 R14, R14, UR5, 0x1, P2 ;  /* 0x000000050e0e7c11 */ /* 0x000fe400090f0eff */
[C-C-:B------:R-:W-:Y:S02]  /*2d10*/  LOP3.LUT R13, R15.reuse, 0x34, R16.reuse, 0xfe, !PT ;  /* 0x000000340f0d7812 */ /* 0x140fe400078efe10 */
[C-C-:B------:R-:W-:Y:S02]  /*2d20*/  LOP3.LUT R36, R15.reuse, 0x32, R16.reuse, 0xfe, !PT ;  /* 0x000000320f247812 */ /* 0x140fe400078efe10 */
[C-C-:B------:R-:W-:Y:S02]  /*2d30*/  LOP3.LUT R18, R15.reuse, 0x30, R16.reuse, 0xfe, !PT ;  /* 0x000000300f127812 */ /* 0x140fe400078efe10 */
[--C-:B------:R-:W-:Y:S01]  /*2d40*/  LOP3.LUT R19, R15, 0x2e, R16.reuse, 0xfe, !PT ;  /* 0x0000002e0f137812 */ /* 0x100fe200078efe10 */
[----:B0-----:R-:W-:Y:S01]  /*2d50*/  IMAD R71, R5, R0, RZ ;  /* 0x0000000005477224 */ /* 0x001fe200078e02ff */
[----:B------:R-:W-:-:S02]  /*2d60*/  LOP3.LUT R24, R15, 0x2c, R16, 0xfe, !PT ;  /* 0x0000002c0f187812 */ /* 0x000fc400078efe10 */
[C-C-:B------:R-:W-:Y:S02]  /*2d70*/  LOP3.LUT R25, R15.reuse, 0x2a, R16.reuse, 0xfe, !PT ;  /* 0x0000002a0f197812 */ /* 0x140fe400078efe10 */
[C-C-:B------:R-:W-:Y:S02]  /*2d80*/  LOP3.LUT R46, R15.reuse, 0x28, R16.reuse, 0xfe, !PT ;  /* 0x000000280f2e7812 */ /* 0x140fe400078efe10 */
[C-C-:B------:R-:W-:Y:S02]  /*2d90*/  LOP3.LUT R52, R15.reuse, 0x26, R16.reuse, 0xfe, !PT ;  /* 0x000000260f347812 */ /* 0x140fe400078efe10 */
[C-C-:B------:R-:W-:Y:S02]  /*2da0*/  LOP3.LUT R54, R15.reuse, 0x24, R16.reuse, 0xfe, !PT ;  /* 0x000000240f367812 */ /* 0x140fe400078efe10 */
[C-C-:B------:R-:W-:Y:S01]  /*2db0*/  LOP3.LUT R56, R15.reuse, 0x22, R16.reuse, 0xfe, !PT ;  /* 0x000000220f387812 */ /* 0x140fe200078efe10 */
[----:B------:R-:W0:Y:S01]  /*2dc0*/  LDS.128 R20, [R26+UR12] ;  /* 0x0000000c1a147984 */ /* 0x000e220008000c00 */
[----:B------:R-:W-:-:S02]  /*2dd0*/  LOP3.LUT R58, R15, 0x20, R16, 0xfe, !PT ;  /* 0x000000200f3a7812 */ /* 0x000fc400078efe10 */
[C-C-:B------:R-:W-:Y:S01]  /*2de0*/  LOP3.LUT R38, R15.reuse, 0x3e, R16.reuse, 0xfe, !PT ;  /* 0x0000003e0f267812 */ /* 0x140fe200078efe10 */
[----:B------:R-:W-:Y:S01]  /*2df0*/  BAR.SYNC.DEFER_BLOCKING 0x0 ;  /* 0x0000000000007b1d */ /* 0x000fe20000010000 */
[C-C-:B------:R-:W-:Y:S02]  /*2e00*/  LOP3.LUT R37, R15.reuse, 0x1e, R16.reuse, 0xfe, !PT ;  /* 0x0000001e0f257812 */ /* 0x140fe400078efe10 */
[C-C-:B------:R-:W-:Y:S02]  /*2e10*/  LOP3.LUT R39, R15.reuse, 0x1c, R16.reuse, 0xfe, !PT ;  /* 0x0000001c0f277812 */ /* 0x140fe400078efe10 */
[C-C-:B------:R-:W-:Y:S02]  /*2e20*/  LOP3.LUT R45, R15.reuse, 0x1a, R16.reuse, 0xfe, !PT ;  /* 0x0000001a0f2d7812 */ /* 0x140fe400078efe10 */
[C-C-:B------:R-:W-:Y:S02]  /*2e30*/  LOP3.LUT R47, R15.reuse, 0x18, R16.reuse, 0xfe, !PT ;  /* 0x000000180f2f7812 */ /* 0x140fe400078efe10 */
[----:B------:R-:W-:-:S02]  /*2e40*/  LOP3.LUT R53, R15, 0x16, R16, 0xfe, !PT ;  /* 0x000000160f357812 */ /* 0x000fc400078efe10 */
[C-C-:B------:R-:W-:Y:S02]  /*2e50*/  LOP3.LUT R55, R15.reuse, 0x14, R16.reuse, 0xfe, !PT ;  /* 0x000000140f377812 */ /* 0x140fe400078efe10 */
[C-C-:B------:R-:W-:Y:S02]  /*2e60*/  LOP3.LUT R57, R15.reuse, 0x12, R16.reuse, 0xfe, !PT ;  /* 0x000000120f397812 */ /* 0x140fe400078efe10 */
[C-C-:B------:R-:W-:Y:S02]  /*2e70*/  LOP3.LUT R59, R15.reuse, 0x10, R16.reuse, 0xfe, !PT ;  /* 0x000000100f3b7812 */ /* 0x140fe400078efe10 */
[C-C-:B------:R-:W-:Y:S02]  /*2e80*/  LOP3.LUT R61, R15.reuse, 0xe, R16.reuse, 0xfe, !PT ;  /* 0x0000000e0f3d7812 */ /* 0x140fe400078efe10 */
[C-C-:B------:R-:W-:Y:S02]  /*2e90*/  LOP3.LUT R63, R15.reuse, 0xc, R16.reuse, 0xfe, !PT ;  /* 0x0000000c0f3f7812 */ /* 0x140fe400078efe10 */
[----:B------:R-:W-:-:S02]  /*2ea0*/  LOP3.LUT R65, R15, 0xa, R16, 0xfe, !PT ;  /* 0x0000000a0f417812 */ /* 0x000fc400078efe10 */
[C-C-:B------:R-:W-:Y:S01]  /*2eb0*/  LOP3.LUT R67, R15.reuse, 0x8, R16.reuse, 0xfe, !PT ;  /* 0x000000080f437812 */ /* 0x140fe200078efe10 */
[----:B------:R2:W-:Y:S01]  /*2ec0*/  STSM.16.M88.4 [R44], R32 ;  /* 0x000000202c007844 */ /* 0x0005e20000000200 */
[C-C-:B-1----:R-:W-:Y:S02]  /*2ed0*/  LOP3.LUT R31, R15.reuse, 0x6, R16.reuse, 0xfe, !PT ;  /* 0x000000060f1f7812 */ /* 0x142fe400078efe10 */
[--C-:B------:R-:W-:Y:S01]  /*2ee0*/  LOP3.LUT R69, R15, 0x4, R16.reuse, 0xfe, !PT ;  /* 0x000000040f457812 */ /* 0x100fe200078efe10 */
[----:B------:R-:W-:Y:S01]  /*2ef0*/  BAR.SYNC.DEFER_BLOCKING 0x0 ;  /* 0x0000000000007b1d */ /* 0x000fe20000010000 */
[----:B------:R-:W-:Y:S02]  /*2f00*/  LEA R28, P2, R71, R12, 0x1 ;  /* 0x0000000c471c7211 */ /* 0x000fe400078408ff */
[--C-:B------:R-:W-:Y:S02]  /*2f10*/  LOP3.LUT R15, R15, 0x2, R16.reuse, 0xfe, !PT ;  /* 0x000000020f0f7812 */ /* 0x100fe400078efe10 */
[----:B------:R-:W-:Y:S01]  /*2f20*/  LEA.HI.X.SX32 R29, R71, R14, 0x1, P2 ;  /* 0x0000000e471d7211 */ /* 0x000fe200010f0eff */
[----:B------:R-:W-:Y:S01]  /*2f30*/  IMAD R71, R0, 0x20, R71 ;  /* 0x0000002000477824 */ /* 0x000fe200078e0247 */
[C---:B------:R-:W-:Y:S01]  /*2f40*/  ISETP.LT.AND P2, PT, R15.reuse, UR7, !P0 ;  /* 0x000000070f007c0c */ /* 0x040fe2000c741270 */
[-C--:B------:R-:W-:Y:S01]  /*2f50*/  IMAD R15, R15, R0.reuse, RZ ;  /* 0x000000000f0f7224 */ /* 0x080fe200078e02ff */
[C---:B------:R-:W-:Y:S01]  /*2f60*/  ISETP.LT.AND P3, PT, R69.reuse, UR7, !P0 ;  /* 0x0000000745007c0c */ /* 0x040fe2000c761270 */
[-C--:B------:R-:W-:Y:S01]  /*2f70*/  IMAD R69, R69, R0.reuse, RZ ;  /* 0x0000000045457224 */ /* 0x080fe200078e02ff */
[C---:B------:R-:W-:Y:S01]  /*2f80*/  ISETP.LT.AND P4, PT, R31.reuse, UR7, !P0 ;  /* 0x000000071f007c0c */ /* 0x040fe2000c781270 */
[----:B--2---:R-:W-:Y:S01]  /*2f90*/  IMAD R35, R31, R0, RZ ;  /* 0x000000001f237224 */ /* 0x004fe200078e02ff */
[----:B0-----:R-:W-:-:S02]  /*2fa0*/  PRMT R16, R21, 0x7632, R16 ;  /* 0x0000763215107816 */ /* 0x001fc40000000010 */
[-C--:B------:R-:W-:Y:S02]  /*2fb0*/  LEA R32, P6, R69, R12.reuse, 0x1 ;  /* 0x0000000c45207211 */ /* 0x080fe400078c08ff */
[----:B------:R-:W-:Y:S02]  /*2fc0*/  LEA R34, P5, R35, R12, 0x1 ;  /* 0x0000000c23227211 */ /* 0x000fe400078a08ff */
[-C--:B------:R-:W-:Y:S02]  /*2fd0*/  LEA.HI.X.SX32 R33, R69, R14.reuse, 0x1, P6 ;  /* 0x0000000e45217211 */ /* 0x080fe400030f0eff */
[----:B------:R-:W-:Y:S01]  /*2fe0*/  LEA.HI.X.SX32 R35, R35, R14, 0x1, P5 ;  /* 0x0000000e23237211 */ /* 0x000fe200028f0eff */
[----:B------:R-:W0:Y:S01]  /*2ff0*/  LDS.128 R8, [R26+UR12] ;  /* 0x0000000c1a087984 */ /* 0x000e220008000c00 */
[----:B------:R-:W-:Y:S06]  /*3000*/  BAR.SYNC.DEFER_BLOCKING 0x0 ;  /* 0x0000000000007b1d */ /* 0x000fec0000010000 */
[----:B------:R-:W-:Y:S02]  /*3010*/  STSM.16.M88.4 [R44], R40 ;  /* 0x000000282c007844 */ /* 0x000fe40000000200 */
[----:B------:R-:W-:Y:S06]  /*3020*/  BAR.SYNC.DEFER_BLOCKING 0x0 ;  /* 0x0000000000007b1d */ /* 0x000fec0000010000 */
[----:B------:R-:W1:Y:S02]  /*3030*/  LDS.128 R4, [R26+UR12] ;  /* 0x0000000c1a047984 */ /* 0x000e640008000c00 */
[----:B------:R-:W-:Y:S06]  /*3040*/  BAR.SYNC.DEFER_BLOCKING 0x0 ;  /* 0x0000000000007b1d */ /* 0x000fec0000010000 */
[----:B------:R-:W-:Y:S02]  /*3050*/  STSM.16.M88.4 [R44], R48 ;  /* 0x000000302c007844 */ /* 0x000fe40000000200 */
[----:B------:R-:W-:Y:S06]  /*3060*/  BAR.SYNC.DEFER_BLOCKING 0x0 ;  /* 0x0000000000007b1d */ /* 0x000fec0000010000 */
[----:B------:R2:W-:Y:S01]  /*3070*/  @P1 STG.E.U16 desc[UR14][R28.64], R20 ;  /* 0x000000141c001986 */ /* 0x0005e2000c10150e */
[----:B------:R-:W-:-:S04]  /*3080*/  LEA R30, P1, R15, R12, 0x1 ;  /* 0x0000000c0f1e7211 */ /* 0x000fc800078208ff */
[----:B------:R-:W-:Y:S02]  /*3090*/  LEA.HI.X.SX32 R31, R15, R14, 0x1, P1 ;  /* 0x0000000e0f1f7211 */ /* 0x000fe400008f0eff */
[C---:B------:R-:W-:Y:S01]  /*30a0*/  ISETP.LT.AND P1, PT, R67.reuse, UR7, !P0 ;  /* 0x0000000743007c0c */ /* 0x040fe2000c721270 */
[----:B------:R-:W-:Y:S01]  /*30b0*/  IMAD R67, R67, R0, RZ ;  /* 0x0000000043437224 */ /* 0x000fe200078e02ff */
[----:B------:R-:W-:Y:S01]  /*30c0*/  PRMT R15, R20, 0x7632, R15 ;  /* 0x00007632140f7816 */ /* 0x000fe2000000000f */
[----:B------:R3:W-:Y:S01]  /*30d0*/  @P2 STG.E.U16 desc[UR14][R30.64], R21 ;  /* 0x000000151e002986 */ /* 0x0007e2000c10150e */
[----:B------:R-:W-:Y:S02]  /*30e0*/  ISETP.LT.AND P2, PT, R27, UR7, !P0 ;  /* 0x000000071b007c0c */ /* 0x000fe4000c741270 */
[----:B--2---:R-:W-:Y:S01]  /*30f0*/  LEA R28, P6, R67, R12, 0x1 ;  /* 0x0000000c431c7211 */ /* 0x004fe200078c08ff */
[----:B------:R2:W-:Y:S01]  /*3100*/  @P3 STG.E.U16 desc[UR14][R32.64], R22 ;  /* 0x0000001620003986 */ /* 0x0005e2000c10150e */
[C---:B------:R-:W-:Y:S01]  /*3110*/  ISETP.LT.AND P3, PT, R61.reuse, UR7, !P0 ;  /* 0x000000073d007c0c */ /* 0x040fe2000c761270 */
[----:B------:R-:W-:Y:S01]  /*3120*/  IMAD R61, R61, R0, RZ ;  /* 0x000000003d3d7224 */ /* 0x000fe200078e02ff */
[----:B------:R-:W-:Y:S01]  /*3130*/  LEA.HI.X.SX32 R29, R67, R14, 0x1, P6 ;  /* 0x0000000e431d7211 */ /* 0x000fe200030f0eff */
[----:B------:R-:W-:Y:S01]  /*3140*/  @P4 STG.E.U16 desc[UR14][R34.64], R23 ;  /* 0x0000001722004986 */ /* 0x000fe2000c10150e */
[C---:B------:R-:W-:Y:S01]  /*3150*/  ISETP.LT.AND P4, PT, R65.reuse, UR7, !P0 ;  /* 0x0000000741007c0c */ /* 0x040fe2000c781270 */
[-C--:B------:R-:W-:Y:S01]  /*3160*/  IMAD R65, R65, R0.reuse, RZ ;  /* 0x0000000041417224 */ /* 0x080fe200078e02ff */
[----:B------:R-:W-:Y:S01]  /*3170*/  PRMT R27, R22, 0x7632, R27 ;  /* 0x00007632161b7816 */ /* 0x000fe2000000001b */
[----:B------:R4:W-:Y:S01]  /*3180*/  @P1 STG.E.U16 desc[UR14][R28.64], R15 ;  /* 0x0000000f1c001986 */ /* 0x0009e2000c10150e */
[C---:B------:R-:W-:Y:S01]  /*3190*/  ISETP.LT.AND P1, PT, R63.reuse, UR7, !P0 ;  /* 0x000000073f007c0c */ /* 0x040fe2000c721270 */
[----:B------:R-:W-:Y:S01]  /*31a0*/  IMAD R63, R63, R0, RZ ;  /* 0x000000003f3f7224 */ /* 0x000fe200078e02ff */
[----:B------:R-:W-:-:S04]  /*31b0*/  LEA R20, P5, R65, R12, 0x1 ;  /* 0x0000000c41147211 */ /* 0x000fc800078a08ff */
[----:B---3--:R-:W-:Y:S02]  /*31c0*/  LEA.HI.X.SX32 R21, R65, R14, 0x1, P5 ;  /* 0x0000000e41157211 */ /* 0x008fe400028f0eff */
[-C--:B------:R-:W-:Y:S02]  /*31d0*/  LEA R30, P6, R63, R12.reuse, 0x1 ;  /* 0x0000000c3f1e7211 */ /* 0x080fe400078c08ff */
[----:B--2---:R-:W-:Y:S01]  /*31e0*/  LEA R22, P5, R61, R12, 0x1 ;  /* 0x0000000c3d167211 */ /* 0x004fe200078a08ff */
[----:B------:R-:W-:Y:S01]  /*31f0*/  @P4 STG.E.U16 desc[UR14][R20.64], R16 ;  /* 0x0000001014004986 */ /* 0x000fe2000c10150e */
[C---:B------:R-:W-:Y:S01]  /*3200*/  ISETP.LT.AND P4, PT, R59.reuse, UR7, !P0 ;  /* 0x000000073b007c0c */ /* 0x040fe2000c781270 */
[----:B------:R-:W-:Y:S01]  /*3210*/  IMAD R59, R59, R0, RZ ;  /* 0x000000003b3b7224 */ /* 0x000fe200078e02ff */
[----:B----4-:R-:W-:Y:S02]  /*3220*/  PRMT R29, R23, 0x7632, R29 ;  /* 0x00007632171d7816 */ /* 0x010fe4000000001d */
[----:B------:R-:W-:-:S02]  /*3230*/  LEA.HI.X.SX32 R31, R63, R14, 0x1, P6 ;  /* 0x0000000e3f1f7211 */ /* 0x000fc400030f0eff */
[----:B------:R-:W-:Y:S02]  /*3240*/  LEA.HI.X.SX32 R23, R61, R14, 0x1, P5 ;  /* 0x0000000e3d177211 */ /* 0x000fe400028f0eff */
[----:B------:R-:W-:Y:S01]  /*3250*/  LEA R28, P5, R59, R12, 0x1 ;  /* 0x0000000c3b1c7211 */ /* 0x000fe200078a08ff */
[----:B------:R-:W-:Y:S01]  /*3260*/  @P1 STG.E.U16 desc[UR14][R30.64], R27 ;  /* 0x0000001b1e001986 */ /* 0x000fe2000c10150e */
[C---:B------:R-:W-:Y:S01]  /*3270*/  ISETP.LT.AND P1, PT, R57.reuse, UR7, !P0 ;  /* 0x0000000739007c0c */ /* 0x040fe2000c721270 */
[-C--:B------:R-:W-:Y:S02]  /*3280*/  IMAD R57, R57, R0.reuse, RZ ;  /* 0x0000000039397224 */ /* 0x080fe400078e02ff */
[----:B------:R2:W-:Y:S01]  /*3290*/  @P3 STG.E.U16 desc[UR14][R22.64], R29 ;  /* 0x0000001d16003986 */ /* 0x0005e2000c10150e */
[C---:B------:R-:W-:Y:S01]  /*32a0*/  ISETP.LT.AND P3, PT, R55.reuse, UR7, !P0 ;  /* 0x0000000737007c0c */ /* 0x040fe2000c761270 */
[----:B------:R-:W-:Y:S01]  /*32b0*/  IMAD R55, R55, R0, RZ ;  /* 0x0000000037377224 */ /* 0x000fe200078e02ff */
[----:B------:R-:W-:-:S04]  /*32c0*/  LEA R32, P6, R57, R12, 0x1 ;  /* 0x0000000c39207211 */ /* 0x000fc800078c08ff */
[-C--:B------:R-:W-:Y:S02]  /*32d0*/  LEA.HI.X.SX32 R33, R57, R14.reuse, 0x1, P6 ;  /* 0x0000000e39217211 */ /* 0x080fe400030f0eff */
[----:B--2---:R-:W-:Y:S02]  /*32e0*/  LEA.HI.X.SX32 R29, R59, R14, 0x1, P5 ;  /* 0x0000000e3b1d7211 */ /* 0x004fe400028f0eff */
[C---:B------:R-:W-:Y:S01]  /*32f0*/  ISETP.LT.AND P5, PT, R53.reuse, UR7, !P0 ;  /* 0x0000000735007c0c */ /* 0x040fe2000c7a1270 */
[----:B------:R-:W-:Y:S02]  /*3300*/  IMAD R53, R53, R0, RZ ;  /* 0x0000000035357224 */ /* 0x000fe400078e02ff */
[----:B0-----:R0:W-:Y:S01]  /*3310*/  @P4 STG.E.U16 desc[UR14][R28.64], R8 ;  /* 0x000000081c004986 */ /* 0x0011e2000c10150e */
[-C--:B------:R-:W-:Y:S02]  /*3320*/  LEA R20, P4, R55, R12.reuse, 0x1 ;  /* 0x0000000c37147211 */ /* 0x080fe400078808ff */
[----:B------:R-:W-:Y:S01]  /*3330*/  LEA R22, P6, R53, R12, 0x1 ;  /* 0x0000000c35167211 */ /* 0x000fe200078c08ff */
[----:B------:R2:W-:Y:S01]  /*3340*/  @P1 STG.E.U16 desc[UR14][R32.64], R9 ;  /* 0x0000000920001986 */ /* 0x0005e2000c10150e */
[----:B------:R-:W-:-:S02]  /*3350*/  LEA.HI.X.SX32 R21, R55, R14, 0x1, P4 ;  /* 0x0000000e37157211 */ /* 0x000fc400020f0eff */
[C---:B------:R-:W-:Y:S01]  /*3360*/  ISETP.LT.AND P4, PT, R47.reuse, UR7, !P0 ;  /* 0x000000072f007c0c */ /* 0x040fe2000c781270 */
[----:B------:R-:W-:Y:S01]  /*3370*/  IMAD R47, R47, R0, RZ ;  /* 0x000000002f2f7224 */ /* 0x000fe200078e02ff */
[----:B------:R-:W-:Y:S01]  /*3380*/  LEA.HI.X.SX32 R23, R53, R14, 0x1, P6 ;  /* 0x0000000e35177211 */ /* 0x000fe200030f0eff */
[----:B------:R-:W-:Y:S01]  /*3390*/  @P3 STG.E.U16 desc[UR14][R20.64], R10 ;  /* 0x0000000a14003986 */ /* 0x000fe2000c10150e */
[C---:B------:R-:W-:Y:S01]  /*33a0*/  ISETP.LT.AND P3, PT, R45.reuse, UR7, !P0 ;  /* 0x000000072d007c0c */ /* 0x040fe2000c761270 */
[----:B------:R-:W-:Y:S01]  /*33b0*/  IMAD R45, R45, R0, RZ ;  /* 0x000000002d2d7224 */ /* 0x000fe200078e02ff */
[----:B0-----:R-:W-:Y:S01]  /*33c0*/  LEA R28, P6, R47, R12, 0x1 ;  /* 0x0000000c2f1c7211 */ /* 0x001fe200078c08ff */
[----:B------:R0:W-:Y:S01]  /*33d0*/  @P5 STG.E.U16 desc[UR14][R22.64], R11 ;  /* 0x0000000b16005986 */ /* 0x0001e2000c10150e */
[----:B------:R-:W-:Y:S02]  /*33e0*/  ISETP.LT.AND P1, PT, R36, UR7, !P0 ;  /* 0x0000000724007c0c */ /* 0x000fe4000c721270 */
[----:B--2---:R-:W-:-:S02]  /*33f0*/  PRMT R9, R8, 0x7632, R9 ;  /* 0x0000763208097816 */ /* 0x004fc40000000009 */
[----:B------:R-:W-:Y:S02]  /*3400*/  LEA R30, P5, R45, R12, 0x1 ;  /* 0x0000000c2d1e7211 */ /* 0x000fe400078a08ff */
[----:B------:R-:W-:Y:S02]  /*3410*/  LEA.HI.X.SX32 R29, R47, R14, 0x1, P6 ;  /* 0x0000000e2f1d7211 */ /* 0x000fe400030f0eff */
[C---:B------:R-:W-:Y:S01]  /*3420*/  ISETP.LT.AND P6, PT, R39.reuse, UR7, !P0 ;  /* 0x0000000727007c0c */ /* 0x040fe2000c7c1270 */
[----:B------:R-:W-:Y:S01]  /*3430*/  IMAD R39, R39, R0, RZ ;  /* 0x0000000027277224 */ /* 0x000fe200078e02ff */
[----:B------:R-:W-:Y:S01]  /*3440*/  LEA.HI.X.SX32 R31, R45, R14, 0x1, P5 ;  /* 0x0000000e2d1f7211 */ /* 0x000fe200028f0eff */
[----:B------:R2:W-:Y:S01]  /*3450*/  @P4 STG.E.U16 desc[UR14][R28.64], R9 ;  /* 0x000000091c004986 */ /* 0x0005e2000c10150e */
[----:B------:R-:W-:Y:S02]  /*3460*/  PRMT R15, R9, 0x7632, R15 ;  /* 0x00007632090f7816 */ /* 0x000fe4000000000f */
[----:B------:R-:W-:-:S02]  /*3470*/  LEA R8, P4, R39, R12, 0x1 ;  /* 0x0000000c27087211 */ /* 0x000fc400078808ff */
[----:B0-----:R-:W-:Y:S01]  /*3480*/  PRMT R11, R10, 0x7632, R11 ;  /* 0x000076320a0b7816 */ /* 0x001fe2000000000b */
[----:B------:R0:W-:Y:S01]  /*3490*/  @P3 STG.E.U16 desc[UR14][R30.64], R15 ;  /* 0x0000000f1e003986 */ /* 0x0001e2000c10150e */
[C---:B------:R-:W-:Y:S01]  /*34a0*/  ISETP.LT.AND P3, PT, R37.reuse, UR7, !P0 ;  /* 0x0000000725007c0c */ /* 0x040fe2000c761270 */
[----:B------:R-:W-:Y:S01]  /*34b0*/  IMAD R37, R37, R0, RZ ;  /* 0x0000000025257224 */ /* 0x000fe200078e02ff */
[----:B------:R-:W-:Y:S02]  /*34c0*/  PRMT R16, R11, 0x7632, R16 ;  /* 0x000076320b107816 */ /* 0x000fe40000000010 */
[----:B--2---:R-:W-:Y:S02]  /*34d0*/  LEA.HI.X.SX32 R9, R39, R14, 0x1, P4 ;  /* 0x0000000e27097211 */ /* 0x004fe400020f0eff */
[-C--:B------:R-:W-:Y:S02]  /*34e0*/  LEA R20, P5, R37, R12.reuse, 0x1 ;  /* 0x0000000c25147211 */ /* 0x080fe400078a08ff */
[----:B------:R-:W-:Y:S01]  /*34f0*/  ISETP.LT.AND P4, PT, R58, UR7, !P0 ;  /* 0x000000073a007c0c */ /* 0x000fe2000c781270 */
[----:B------:R2:W-:Y:S01]  /*3500*/  @P6 STG.E.U16 desc[UR14][R8.64], R11 ;  /* 0x0000000b08006986 */ /* 0x0005e2000c10150e */
[----:B------:R-:W-:Y:S01]  /*3510*/  LEA R10, P6, R71, R12, 0x1 ;  /* 0x0000000c470a7211 */ /* 0x000fe200078c08ff */
[----:B0-----:R-:W-:Y:S01]  /*3520*/  IMAD R15, R0, 0x2, R71 ;  /* 0x00000002000f7824 */ /* 0x001fe200078e0247 */
[----:B------:R-:W-:-:S02]  /*3530*/  LEA.HI.X.SX32 R21, R37, R14, 0x1, P5 ;  /* 0x0000000e25157211 */ /* 0x000fc400028f0eff */
[----:B------:R-:W-:Y:S01]  /*3540*/  ISETP.LT.AND P5, PT, R56, UR7, !P0 ;  /* 0x0000000738007c0c */ /* 0x000fe2000c7a1270 */
[----:B------:R-:W-:Y:S02]  /*3550*/  IMAD R27, R0, 0x2, R15 ;  /* 0x00000002001b7824 */ /* 0x000fe400078e020f */
[----:B------:R0:W-:Y:S01]  /*3560*/  @P3 STG.E.U16 desc[UR14][R20.64], R16 ;  /* 0x0000001014003986 */ /* 0x0001e2000c10150e */
[----:B------:R-:W-:Y:S02]  /*3570*/  ISETP.LT.AND P3, PT, R54, UR7, !P0 ;  /* 0x0000000736007c0c */ /* 0x000fe4000c761270 */
[----:B--2---:R-:W-:Y:S01]  /*3580*/  LEA.HI.X.SX32 R11, R71, R14, 0x1, P6 ;  /* 0x0000000e470b7211 */ /* 0x004fe200030f0eff */
[----:B------:R-:W-:Y:S01]  /*3590*/  IMAD R9, R0, 0x2, R27 ;  /* 0x0000000200097824 */ /* 0x000fe200078e021b */
[----:B------:R-:W-:-:S03]  /*35a0*/  LEA R22, P6, R15, R12, 0x1 ;  /* 0x0000000c0f167211 */ /* 0x000fc600078c08ff */
[----:B-1----:R-:W-:Y:S01]  /*35b0*/  @P4 STG.E.U16 desc[UR14][R10.64], R4 ;  /* 0x000000040a004986 */ /* 0x002fe2000c10150e */
[----:B------:R-:W-:Y:S01]  /*35c0*/  LEA.HI.X.SX32 R23, R15, R14, 0x1, P6 ;  /* 0x0000000e0f177211 */ /* 0x000fe200030f0eff */
[----:B------:R-:W-:Y:S01]  /*35d0*/  IMAD R15, R0, 0x2, R9 ;  /* 0x00000002000f7824 */ /* 0x000fe200078e0209 */
[C---:B------:R-:W-:Y:S02]  /*35e0*/  LEA R28, P6, R27.reuse, R12, 0x1 ;  /* 0x0000000c1b1c7211 */ /* 0x040fe400078c08ff */
[----:B------:R-:W-:Y:S01]  /*35f0*/  ISETP.LT.AND P4, PT, R52, UR7, !P0 ;  /* 0x0000000734007c0c */ /* 0x000fe2000c781270 */
[----:B------:R1:W-:Y:S01]  /*3600*/  @P5 STG.E.U16 desc[UR14][R22.64], R5 ;  /* 0x0000000516005986 */ /* 0x0003e2000c10150e */
[----:B------:R-:W-:Y:S02]  /*3610*/  LEA.HI.X.SX32 R29, R27, R14, 0x1, P6 ;  /* 0x0000000e1b1d7211 */ /* 0x000fe400030f0eff */
[C---:B0-----:R-:W-:Y:S02]  /*3620*/  LEA R20, P6, R9.reuse, R12, 0x1 ;  /* 0x0000000c09147211 */ /* 0x041fe400078c08ff */
[----:B------:R-:W-:Y:S01]  /*3630*/  ISETP.LT.AND P5, PT, R46, UR7, !P0 ;  /* 0x000000072e007c0c */ /* 0x000fe2000c7a1270 */
[----:B------:R-:W-:Y:S01]  /*3640*/  @P3 STG.E.U16 desc[UR14][R28.64], R6 ;  /* 0x000000061c003986 */ /* 0x000fe2000c10150e */
[----:B------:R-:W-:-:S02]  /*3650*/  LEA.HI.X.SX32 R21, R9, R14, 0x1, P6 ;  /* 0x0000000e09157211 */ /* 0x000fc400030f0eff */
[----:B------:R-:W-:Y:S01]  /*3660*/  ISETP.LT.AND P3, PT, R25, UR7, !P0 ;  /* 0x0000000719007c0c */ /* 0x000fe2000c761270 */
[----:B------:R-:W-:Y:S01]  /*3670*/  IMAD R25, R0, 0x2, R15 ;  /* 0x0000000200197824 */ /* 0x000fe200078e020f */
[C---:B------:R-:W-:Y:S01]  /*3680*/  LEA R30, P6, R15.reuse, R12, 0x1 ;  /* 0x0000000c0f1e7211 */ /* 0x040fe200078c08ff */
[----:B------:R-:W0:Y:S01]  /*3690*/  LDS.128 R8, [R26+UR12] ;  /* 0x0000000c1a087984 */ /* 0x000e220008000c00 */
[----:B------:R-:W-:Y:S02]  /*36a0*/  PRMT R16, R4, 0x7632, R16 ;  /* 0x0000763204107816 */ /* 0x000fe40000000010 */
[----:B------:R-:W-:Y:S01]  /*36b0*/  LEA.HI.X.SX32 R31, R15, R14, 0x1, P6 ;  /* 0x0000000e0f1f7211 */ /* 0x000fe200030f0eff */
[----:B------:R-:W-:Y:S01]  /*36c0*/  IMAD R15, R0, 0x2, R25 ;  /* 0x00000002000f7824 */ /* 0x000fe200078e0219 */
[----:B-1----:R-:W-:Y:S01]  /*36d0*/  LEA R22, P6, R25, R12, 0x1 ;  /* 0x0000000c19167211 */ /* 0x002fe200078c08ff */
[----:B------:R1:W-:Y:S01]  /*36e0*/  @P4 STG.E.U16 desc[UR14][R20.64], R7 ;  /* 0x0000000714004986 */ /* 0x0003e2000c10150e */
[----:B------:R-:W-:-:S02]  /*36f0*/  PRMT R5, R5, 0x7632, R5 ;  /* 0x0000763205057816 */ /* 0x000fc40000000005 */
[----:B------:R-:W-:Y:S01]  /*3700*/  LEA.HI.X.SX32 R23, R25, R14, 0x1, P6 ;  /* 0x0000000e19177211 */ /* 0x000fe200030f0eff */
[----:B------:R-:W-:Y:S01]  /*3710*/  @P5 STG.E.U16 desc[UR14][R30.64], R16 ;  /* 0x000000101e005986 */ /* 0x000fe2000c10150e */
[----:B------:R-:W-:Y:S02]  /*3720*/  ISETP.LT.AND P4, PT, R24, UR7, !P0 ;  /* 0x0000000718007c0c */ /* 0x000fe4000c781270 */
[----:B------:R-:W-:Y:S01]  /*3730*/  ISETP.LT.AND P5, PT, R19, UR7, !P0 ;  /* 0x0000000713007c0c */ /* 0x000fe2000c7a1270 */
[----:B------:R-:W-:Y:S01]  /*3740*/  IMAD R19, R0, 0x2, R15 ;  /* 0x0000000200137824 */ /* 0x000fe200078e020f */
[----:B------:R-:W-:Y:S01]  /*3750*/  LEA R4, P6, R15, R12, 0x1 ;  /* 0x0000000c0f047211 */ /* 0x000fe200078c08ff */
[----:B------:R2:W-:Y:S01]  /*3760*/  @P3 STG.E.U16 desc[UR14][R22.64], R5 ;  /* 0x0000000516003986 */ /* 0x0005e2000c10150e */
[----:B------:R-:W-:Y:S02]  /*3770*/  ISETP.LT.AND P3, PT, R18, UR7, !P0 ;  /* 0x0000000712007c0c */ /* 0x000fe4000c761270 */
[----:B-1----:R-:W-:-:S02]  /*3780*/  PRMT R20, R6, 0x7632, R20 ;  /* 0x0000763206147816 */ /* 0x002fc40000000014 */
[----:B--2---:R-:W-:Y:S02]  /*3790*/  LEA.HI.X.SX32 R5, R15, R14, 0x1, P6 ;  /* 0x0000000e0f057211 */ /* 0x004fe400030f0eff */
[----:B------:R-:W-:Y:S02]  /*37a0*/  LEA R18, P6, R19, R12, 0x1 ;  /* 0x0000000c13127211 */ /* 0x000fe400078c08ff */
[----:B------:R-:W-:Y:S01]  /*37b0*/  PRMT R23, R7, 0x7632, R23 ;  /* 0x0000763207177816 */ /* 0x000fe20000000017 */
[C---:B------:R-:W-:Y:S01]  /*37c0*/  IMAD R7, R0.reuse, 0x2, R19 ;  /* 0x0000000200077824 */ /* 0x040fe200078e0213 */
[----:B------:R-:W-:Y:S01]  /*37d0*/  LEA.HI.X.SX32 R19, R19, R14, 0x1, P6 ;  /* 0x0000000e13137211 */ /* 0x000fe200030f0eff */
[----:B------:R-:W-:Y:S02]  /*37e0*/  @P4 STG.E.U16 desc[UR14][R4.64], R20 ;  /* 0x0000001404004986 */ /* 0x000fe4000c10150e */
[C---:B------:R-:W-:Y:S01]  /*37f0*/  IMAD R15, R0.reuse, 0x2, R7 ;  /* 0x00000002000f7824 */ /* 0x040fe200078e0207 */
[-C--:B------:R-:W-:Y:S01]  /*3800*/  LEA R6, P4, R7, R12.reuse, 0x1 ;  /* 0x0000000c07067211 */ /* 0x080fe200078808ff */
[----:B------:R1:W-:Y:S02]  /*3810*/  @P5 STG.E.U16 desc[UR14][R18.64], R23 ;  /* 0x0000001712005986 */ /* 0x0003e4000c10150e */
[----:B------:R-:W-:Y:S01]  /*3820*/  IMAD R21, R0, 0x2, R15 ;  /* 0x0000000200157824 */ /* 0x000fe200078e020f */
[----:B------:R-:W-:-:S02]  /*3830*/  LEA R16, P5, R15, R12, 0x1 ;  /* 0x0000000c0f107211 */ /* 0x000fc400078a08ff */
[-C--:B------:R-:W-:Y:S02]  /*3840*/  LEA.HI.X.SX32 R7, R7, R14.reuse, 0x1, P4 ;  /* 0x0000000e07077211 */ /* 0x080fe400020f0eff */
[----:B------:R-:W-:Y:S02]  /*3850*/  ISETP.LT.AND P4, PT, R17, UR7, !P0 ;  /* 0x0000000711007c0c */ /* 0x000fe4000c781270 */
[----:B------:R-:W-:Y:S01]  /*3860*/  LEA.HI.X.SX32 R17, R15, R14, 0x1, P5 ;  /* 0x0000000e0f117211 */ /* 0x000fe200028f0eff */
[C---:B------:R-:W-:Y:S01]  /*3870*/  IMAD R15, R0.reuse, 0x2, R21 ;  /* 0x00000002000f7824 */ /* 0x040fe200078e0215 */
[----:B------:R-:W-:Y:S01]  /*3880*/  ISETP.LT.AND P5, PT, R13, UR7, !P0 ;  /* 0x000000070d007c0c */ /* 0x000fe2000c7a1270 */
[----:B0-----:R-:W-:Y:S02]  /*3890*/  @P3 STG.E.U16 desc[UR14][R6.64], R8 ;  /* 0x0000000806003986 */ /* 0x001fe4000c10150e */
[C---:B------:R-:W-:Y:S01]  /*38a0*/  IMAD R13, R0.reuse, 0x2, R15 ;  /* 0x00000002000d7824 */ /* 0x040fe200078e020f */
[-C--:B-1----:R-:W-:Y:S01]  /*38b0*/  LEA R18, P3, R15, R12.reuse, 0x1 ;  /* 0x0000000c0f127211 */ /* 0x082fe200078608ff */
[----:B------:R0:W-:Y:S01]  /*38c0*/  @P1 STG.E.U16 desc[UR14][R16.64], R9 ;  /* 0x0000000910001986 */ /* 0x0001e2000c10150e */
[----:B------:R-:W-:Y:S01]  /*38d0*/  LEA R4, P1, R21, R12, 0x1 ;  /* 0x0000000c15047211 */ /* 0x000fe200078208ff */
[----:B------:R-:W-:Y:S01]  /*38e0*/  IMAD R23, R0, 0x2, R13 ;  /* 0x0000000200177824 */ /* 0x000fe200078e020d */
[----:B------:R-:W-:-:S02]  /*38f0*/  LEA.HI.X.SX32 R19, R15, R14, 0x1, P3 ;  /* 0x0000000e0f137211 */ /* 0x000fc400018f0eff */
[----:B------:R-:W-:Y:S01]  /*3900*/  LEA.HI.X.SX32 R5, R21, R14, 0x1, P1 ;  /* 0x0000000e15057211 */ /* 0x000fe200008f0eff */
[C---:B------:R-:W-:Y:S01]  /*3910*/  IMAD R25, R0.reuse, 0x2, R23 ;  /* 0x0000000200197824 */ /* 0x040fe200078e0217 */
[----:B------:R-:W-:Y:S02]  /*3920*/  LEA R20, P6, R13, R12, 0x1 ;  /* 0x0000000c0d147211 */ /* 0x000fe400078c08ff */
[----:B------:R-:W-:Y:S01]  /*3930*/  ISETP.LT.AND P3, PT, R3, UR7, !P0 ;  /* 0x0000000703007c0c */ /* 0x000fe2000c761270 */
[----:B------:R1:W-:Y:S01]  /*3940*/  @P5 STG.E.U16 desc[UR14][R4.64], R10 ;  /* 0x0000000a04005986 */ /* 0x0003e2000c10150e */
[----:B------:R-:W-:Y:S01]  /*3950*/  LEA.HI.X.SX32 R21, R13, R14, 0x1, P6 ;  /* 0x0000000e0d157211 */ /* 0x000fe200030f0eff */
[----:B------:R-:W-:Y:S01]  /*3960*/  IMAD R13, R0, 0x2, R25 ;  /* 0x00000002000d7824 */ /* 0x000fe200078e0219 */
[-C--:B0-----:R-:W-:Y:S01]  /*3970*/  LEA R16, P1, R25, R12.reuse, 0x1 ;  /* 0x0000000c19107211 */ /* 0x081fe200078208ff */
[----:B------:R1:W-:Y:S01]  /*3980*/  @P4 STG.E.U16 desc[UR14][R18.64], R11 ;  /* 0x0000000b12004986 */ /* 0x0003e2000c10150e */
[----:B------:R-:W-:-:S02]  /*3990*/  LEA R6, P6, R23, R12, 0x1 ;  /* 0x0000000c17067211 */ /* 0x000fc400078c08ff */
[-C--:B------:R-:W-:Y:S02]  /*39a0*/  LEA.HI.X.SX32 R17, R25, R14.reuse, 0x1, P1 ;  /* 0x0000000e19117211 */ /* 0x080fe400008f0eff */
[----:B------:R-:W-:Y:S02]  /*39b0*/  ISETP.LT.AND P1, PT, R2, UR7, !P0 ;  /* 0x0000000702007c0c */ /* 0x000fe4000c721270 */
[----:B------:R-:W-:Y:S02]  /*39c0*/  ISETP.LT.AND P0, PT, R38, UR7, !P0 ;  /* 0x0000000726007c0c */ /* 0x000fe4000c701270 */
[----:B------:R-:W-:Y:S02]  /*39d0*/  PRMT R8, R8, 0x7632, R8 ;  /* 0x0000763208087816 */ /* 0x000fe40000000008 */
[----:B------:R-:W-:Y:S02]  /*39e0*/  LEA.HI.X.SX32 R7, R23, R14, 0x1, P6 ;  /* 0x0000000e17077211 */ /* 0x000fe400030f0eff */
[----:B------:R-:W-:Y:S01]  /*39f0*/  PRMT R3, R9, 0x7632, R3 ;  /* 0x0000763209037816 */ /* 0x000fe20000000003 */
[----:B------:R1:W-:Y:S01]  /*3a00*/  @P3 STG.E.U16 desc[UR14][R20.64], R8 ;  /* 0x0000000814003986 */ /* 0x0003e2000c10150e */
[----:B------:R-:W-:-:S02]  /*3a10*/  PRMT R0, R10, 0x7632, R0 ;  /* 0x000076320a007816 */ /* 0x000fc40000000000 */
[C---:B------:R-:W-:Y:S01]  /*3a20*/  LEA R12, P6, R13.reuse, R12, 0x1 ;  /* 0x0000000c0d0c7211 */ /* 0x040fe200078c08ff */
[----:B------:R1:W-:Y:S03]  /*3a30*/  @P2 STG.E.U16 desc[UR14][R6.64], R3 ;  /* 0x0000000306002986 */ /* 0x0003e6000c10150e */
[----:B------:R-:W-:Y:S01]  /*3a40*/  LEA.HI.X.SX32 R13, R13, R14, 0x1, P6 ;  /* 0x0000000e0d0d7211 */ /* 0x000fe200030f0eff */
[----:B------:R1:W-:Y:S01]  /*3a50*/  @P1 STG.E.U16 desc[UR14][R16.64], R0 ;  /* 0x0000000010001986 */ /* 0x0003e2000c10150e */
[----:B------:R-:W-:Y:S07]  /*3a60*/  @!P0 EXIT ;  /* 0x000000000000894d */ /* 0x000fee0003800000 */
[----:B-1----:R-:W-:-:S05]  /*3a70*/  PRMT R6, R11, 0x7632, R6 ;  /* 0x000076320b067816 */ /* 0x002fca0000000006 */
[----:B------:R-:W-:Y:S01]  /*3a80*/  STG.E.U16 desc[UR14][R12.64], R6 ;  /* 0x000000060c007986 */ /* 0x000fe2000c10150e */
[----:B------:R-:W-:Y:S05]  /*3a90*/  EXIT ;  /* 0x000000000000794d */ /* 0x000fea0003800000 */
.L_x_2:
[----:B------:R-:W-:-:S00]  /*3aa0*/  BRA `(.L_x_2) ;  /* 0xfffffffc00fc7947 */ /* 0x000fc0000383ffff */
[----:B------:R-:W-:-:S00]  /*3ab0*/  NOP ;  /* 0x0000000000007918 */ /* 0x000fc00000000000 */
        /* <DEDUP_REMOVED lines=12> */
.L_x_3:


//--------------------- .nv.shared.matmul_kernel  --------------------------
	.section	.nv.shared.matmul_kernel,"aw",@nobits
	.sectionflags	@""
	.align	16
	.zero		1024


//--------------------- .nv.shared.reserved.0     --------------------------
	.section	.nv.shared.reserved.0,"aw",@nobits
	.weak		__nv_reservedSMEM_offset_0_alias
	.size		__nv_reservedSMEM_offset_0_alias, 0, 0
	.other		__nv_reservedSMEM_offset_0_alias,@"STO_CUDA_RESERVED_SHARED STV_DEFAULT"
__nv_reservedSMEM_offset_0_alias:
	.zero		0


//--------------------- .nv.constant0.matmul_kernel --------------------------
	.section	.nv.constant0.matmul_kernel,"a",@progbits
	.sectionflags	@""
	.align	4
.nv.constant0.matmul_kernel:
	.zero		608


//--------------------- SYMBOLS --------------------------

	.type		.nv.reservedSmem.offset0,@object
	.size		.nv.reservedSmem.offset0,0x4
